//
// Generated by NVIDIA NVVM Compiler
//
// Compiler Build ID: CL-36424714
// Cuda compilation tools, release 13.0, V13.0.88
// Based on NVVM 20.0.0
//

.version 9.0
.target sm_100
.address_size 64

	// .globl	_Z15SubsetSumKernelPxiS_iPi

.visible .entry _Z15SubsetSumKernelPxiS_iPi(
	.param .u64 .ptr .align 1 _Z15SubsetSumKernelPxiS_iPi_param_0,
	.param .u32 _Z15SubsetSumKernelPxiS_iPi_param_1,
	.param .u64 .ptr .align 1 _Z15SubsetSumKernelPxiS_iPi_param_2,
	.param .u32 _Z15SubsetSumKernelPxiS_iPi_param_3,
	.param .u64 .ptr .align 1 _Z15SubsetSumKernelPxiS_iPi_param_4
)
{
	.reg .pred 	%p<82>;
	.reg .b32 	%r<143>;
	.reg .b64 	%rd<218>;

	ld.param.u64 	%rd95, [_Z15SubsetSumKernelPxiS_iPi_param_0];
	ld.param.u32 	%r36, [_Z15SubsetSumKernelPxiS_iPi_param_1];
	ld.param.u64 	%rd96, [_Z15SubsetSumKernelPxiS_iPi_param_2];
	ld.param.u32 	%r37, [_Z15SubsetSumKernelPxiS_iPi_param_3];
	ld.param.u64 	%rd97, [_Z15SubsetSumKernelPxiS_iPi_param_4];
	cvta.to.global.u64 	%rd1, %rd95;
	cvta.to.global.u64 	%rd2, %rd97;
	cvta.to.global.u64 	%rd3, %rd96;
	mov.u32 	%r38, %ctaid.x;
	mov.u32 	%r39, %ntid.x;
	mov.u32 	%r40, %tid.x;
	mad.lo.s32 	%r1, %r38, %r39, %r40;
	mov.b64 	%rd98, 1;
	shl.b64 	%rd99, %rd98, %r36;
	cvt.s64.s32 	%rd100, %r1;
	setp.le.s64 	%p1, %rd99, %rd100;
	@%p1 bra 	$L__BB0_143;
	setp.lt.s32 	%p2, %r36, 1;
	mov.b64 	%rd198, 0;
	@%p2 bra 	$L__BB0_72;
	and.b32  	%r2, %r36, 15;
	setp.lt.u32 	%p3, %r36, 16;
	mov.b64 	%rd198, 0;
	mov.b32 	%r131, 0;
	@%p3 bra 	$L__BB0_37;
	and.b32  	%r131, %r36, 2147483632;
	neg.s32 	%r136, %r131;
	add.s64 	%rd196, %rd1, 64;
	mov.b64 	%rd198, 0;
	mov.b32 	%r137, 0;
$L__BB0_4:
	.pragma "nounroll";
	shr.u32 	%r43, %r1, %r137;
	and.b32  	%r44, %r43, 1;
	setp.eq.b32 	%p4, %r44, 1;
	not.pred 	%p5, %p4;
	@%p5 bra 	$L__BB0_6;
	ld.global.u64 	%rd105, [%rd196+-64];
	add.s64 	%rd198, %rd105, %rd198;
$L__BB0_6:
	and.b32  	%r46, %r43, 2;
	setp.eq.s32 	%p6, %r46, 0;
	@%p6 bra 	$L__BB0_8;
	ld.global.u64 	%rd106, [%rd196+-56];
	add.s64 	%rd198, %rd106, %rd198;
$L__BB0_8:
	and.b32  	%r48, %r43, 4;
	setp.eq.s32 	%p7, %r48, 0;
	@%p7 bra 	$L__BB0_10;
	ld.global.u64 	%rd107, [%rd196+-48];
	add.s64 	%rd198, %rd107, %rd198;
$L__BB0_10:
	and.b32  	%r50, %r43, 8;
	setp.eq.s32 	%p8, %r50, 0;
	@%p8 bra 	$L__BB0_12;
	ld.global.u64 	%rd108, [%rd196+-40];
	add.s64 	%rd198, %rd108, %rd198;
$L__BB0_12:
	and.b32  	%r52, %r43, 16;
	setp.eq.s32 	%p9, %r52, 0;
	@%p9 bra 	$L__BB0_14;
	ld.global.u64 	%rd109, [%rd196+-32];
	add.s64 	%rd198, %rd109, %rd198;
$L__BB0_14:
	and.b32  	%r54, %r43, 32;
	setp.eq.s32 	%p10, %r54, 0;
	@%p10 bra 	$L__BB0_16;
	ld.global.u64 	%rd110, [%rd196+-24];
	add.s64 	%rd198, %rd110, %rd198;
$L__BB0_16:
	and.b32  	%r56, %r43, 64;
	setp.eq.s32 	%p11, %r56, 0;
	@%p11 bra 	$L__BB0_18;
	ld.global.u64 	%rd111, [%rd196+-16];
	add.s64 	%rd198, %rd111, %rd198;
$L__BB0_18:
	and.b32  	%r58, %r43, 128;
	setp.eq.s32 	%p12, %r58, 0;
	@%p12 bra 	$L__BB0_20;
	ld.global.u64 	%rd112, [%rd196+-8];
	add.s64 	%rd198, %rd112, %rd198;
$L__BB0_20:
	and.b32  	%r60, %r43, 256;
	setp.eq.s32 	%p13, %r60, 0;
	@%p13 bra 	$L__BB0_22;
	ld.global.u64 	%rd113, [%rd196];
	add.s64 	%rd198, %rd113, %rd198;
$L__BB0_22:
	and.b32  	%r62, %r43, 512;
	setp.eq.s32 	%p14, %r62, 0;
	@%p14 bra 	$L__BB0_24;
	ld.global.u64 	%rd114, [%rd196+8];
	add.s64 	%rd198, %rd114, %rd198;
$L__BB0_24:
	and.b32  	%r64, %r43, 1024;
	setp.eq.s32 	%p15, %r64, 0;
	@%p15 bra 	$L__BB0_26;
	ld.global.u64 	%rd115, [%rd196+16];
	add.s64 	%rd198, %rd115, %rd198;
$L__BB0_26:
	and.b32  	%r66, %r43, 2048;
	setp.eq.s32 	%p16, %r66, 0;
	@%p16 bra 	$L__BB0_28;
	ld.global.u64 	%rd116, [%rd196+24];
	add.s64 	%rd198, %rd116, %rd198;
$L__BB0_28:
	and.b32  	%r68, %r43, 4096;
	setp.eq.s32 	%p17, %r68, 0;
	@%p17 bra 	$L__BB0_30;
	ld.global.u64 	%rd117, [%rd196+32];
	add.s64 	%rd198, %rd117, %rd198;
$L__BB0_30:
	and.b32  	%r70, %r43, 8192;
	setp.eq.s32 	%p18, %r70, 0;
	@%p18 bra 	$L__BB0_32;
	ld.global.u64 	%rd118, [%rd196+40];
	add.s64 	%rd198, %rd118, %rd198;
$L__BB0_32:
	and.b32  	%r72, %r43, 16384;
	setp.eq.s32 	%p19, %r72, 0;
	@%p19 bra 	$L__BB0_34;
	ld.global.u64 	%rd119, [%rd196+48];
	add.s64 	%rd198, %rd119, %rd198;
$L__BB0_34:
	and.b32  	%r74, %r43, 32768;
	setp.eq.s32 	%p20, %r74, 0;
	@%p20 bra 	$L__BB0_36;
	ld.global.u64 	%rd120, [%rd196+56];
	add.s64 	%rd198, %rd120, %rd198;
$L__BB0_36:
	add.s32 	%r137, %r137, 16;
	add.s32 	%r136, %r136, 16;
	add.s64 	%rd196, %rd196, 128;
	setp.eq.s32 	%p21, %r136, 0;
	@%p21 bra 	$L__BB0_37;
	bra.uni 	$L__BB0_4;
$L__BB0_37:
	setp.eq.s32 	%p22, %r2, 0;
	@%p22 bra 	$L__BB0_72;
	and.b32  	%r6, %r36, 7;
	setp.lt.u32 	%p23, %r2, 8;
	@%p23 bra 	$L__BB0_56;
	shr.u32 	%r75, %r1, %r131;
	and.b32  	%r76, %r75, 1;
	setp.eq.b32 	%p24, %r76, 1;
	not.pred 	%p25, %p24;
	mul.wide.u32 	%rd122, %r131, 8;
	add.s64 	%rd7, %rd1, %rd122;
	@%p25 bra 	$L__BB0_41;
	ld.global.u64 	%rd123, [%rd7];
	add.s64 	%rd198, %rd123, %rd198;
$L__BB0_41:
	and.b32  	%r78, %r75, 2;
	setp.eq.s32 	%p26, %r78, 0;
	@%p26 bra 	$L__BB0_43;
	ld.global.u64 	%rd124, [%rd7+8];
	add.s64 	%rd198, %rd124, %rd198;
$L__BB0_43:
	and.b32  	%r80, %r75, 4;
	setp.eq.s32 	%p27, %r80, 0;
	@%p27 bra 	$L__BB0_45;
	ld.global.u64 	%rd125, [%rd7+16];
	add.s64 	%rd198, %rd125, %rd198;
$L__BB0_45:
	and.b32  	%r82, %r75, 8;
	setp.eq.s32 	%p28, %r82, 0;
	@%p28 bra 	$L__BB0_47;
	ld.global.u64 	%rd126, [%rd7+24];
	add.s64 	%rd198, %rd126, %rd198;
$L__BB0_47:
	and.b32  	%r84, %r75, 16;
	setp.eq.s32 	%p29, %r84, 0;
	@%p29 bra 	$L__BB0_49;
	ld.global.u64 	%rd127, [%rd7+32];
	add.s64 	%rd198, %rd127, %rd198;
$L__BB0_49:
	and.b32  	%r86, %r75, 32;
	setp.eq.s32 	%p30, %r86, 0;
	@%p30 bra 	$L__BB0_51;
	ld.global.u64 	%rd128, [%rd7+40];
	add.s64 	%rd198, %rd128, %rd198;
$L__BB0_51:
	and.b32  	%r88, %r75, 64;
	setp.eq.s32 	%p31, %r88, 0;
	@%p31 bra 	$L__BB0_53;
	ld.global.u64 	%rd129, [%rd7+48];
	add.s64 	%rd198, %rd129, %rd198;
$L__BB0_53:
	and.b32  	%r90, %r75, 128;
	setp.eq.s32 	%p32, %r90, 0;
	@%p32 bra 	$L__BB0_55;
	ld.global.u64 	%rd130, [%rd7+56];
	add.s64 	%rd198, %rd130, %rd198;
$L__BB0_55:
	add.s32 	%r131, %r131, 8;
$L__BB0_56:
	setp.eq.s32 	%p33, %r6, 0;
	@%p33 bra 	$L__BB0_72;
	and.b32  	%r9, %r36, 3;
	setp.lt.u32 	%p34, %r6, 4;
	@%p34 bra 	$L__BB0_67;
	shr.u32 	%r91, %r1, %r131;
	and.b32  	%r92, %r91, 1;
	setp.eq.b32 	%p35, %r92, 1;
	not.pred 	%p36, %p35;
	mul.wide.u32 	%rd132, %r131, 8;
	add.s64 	%rd26, %rd1, %rd132;
	@%p36 bra 	$L__BB0_60;
	ld.global.u64 	%rd133, [%rd26];
	add.s64 	%rd198, %rd133, %rd198;
$L__BB0_60:
	and.b32  	%r94, %r91, 2;
	setp.eq.s32 	%p37, %r94, 0;
	@%p37 bra 	$L__BB0_62;
	ld.global.u64 	%rd134, [%rd26+8];
	add.s64 	%rd198, %rd134, %rd198;
$L__BB0_62:
	and.b32  	%r96, %r91, 4;
	setp.eq.s32 	%p38, %r96, 0;
	@%p38 bra 	$L__BB0_64;
	ld.global.u64 	%rd135, [%rd26+16];
	add.s64 	%rd198, %rd135, %rd198;
$L__BB0_64:
	and.b32  	%r98, %r91, 8;
	setp.eq.s32 	%p39, %r98, 0;
	@%p39 bra 	$L__BB0_66;
	ld.global.u64 	%rd136, [%rd26+24];
	add.s64 	%rd198, %rd136, %rd198;
$L__BB0_66:
	add.s32 	%r131, %r131, 4;
$L__BB0_67:
	setp.eq.s32 	%p40, %r9, 0;
	@%p40 bra 	$L__BB0_72;
	mul.wide.u32 	%rd137, %r131, 8;
	add.s64 	%rd192, %rd1, %rd137;
	neg.s32 	%r134, %r9;
$L__BB0_69:
	.pragma "nounroll";
	shr.u32 	%r99, %r1, %r131;
	and.b32  	%r100, %r99, 1;
	setp.eq.b32 	%p41, %r100, 1;
	not.pred 	%p42, %p41;
	@%p42 bra 	$L__BB0_71;
	ld.global.u64 	%rd138, [%rd192];
	add.s64 	%rd198, %rd138, %rd198;
$L__BB0_71:
	add.s32 	%r131, %r131, 1;
	add.s64 	%rd192, %rd192, 8;
	add.s32 	%r134, %r134, 1;
	setp.ne.s32 	%p43, %r134, 0;
	@%p43 bra 	$L__BB0_69;
$L__BB0_72:
	setp.lt.s32 	%p44, %r37, 1;
	@%p44 bra 	$L__BB0_143;
	and.b32  	%r17, %r37, 15;
	setp.lt.u32 	%p45, %r37, 16;
	mov.b32 	%r139, 0;
	@%p45 bra 	$L__BB0_108;
	and.b32  	%r139, %r37, 2147483632;
	neg.s32 	%r138, %r139;
	add.s64 	%rd215, %rd3, 64;
	add.s64 	%rd214, %rd2, 32;
$L__BB0_75:
	.pragma "nounroll";
	ld.global.u64 	%rd139, [%rd215+-64];
	setp.ne.s64 	%p46, %rd198, %rd139;
	@%p46 bra 	$L__BB0_77;
	atom.global.add.u32 	%r102, [%rd214+-32], 1;
$L__BB0_77:
	ld.global.u64 	%rd140, [%rd215+-56];
	setp.ne.s64 	%p47, %rd198, %rd140;
	@%p47 bra 	$L__BB0_79;
	atom.global.add.u32 	%r103, [%rd214+-28], 1;
$L__BB0_79:
	ld.global.u64 	%rd141, [%rd215+-48];
	setp.ne.s64 	%p48, %rd198, %rd141;
	@%p48 bra 	$L__BB0_81;
	atom.global.add.u32 	%r104, [%rd214+-24], 1;
$L__BB0_81:
	ld.global.u64 	%rd142, [%rd215+-40];
	setp.ne.s64 	%p49, %rd198, %rd142;
	@%p49 bra 	$L__BB0_83;
	atom.global.add.u32 	%r105, [%rd214+-20], 1;
$L__BB0_83:
	ld.global.u64 	%rd143, [%rd215+-32];
	setp.ne.s64 	%p50, %rd198, %rd143;
	@%p50 bra 	$L__BB0_85;
	atom.global.add.u32 	%r106, [%rd214+-16], 1;
$L__BB0_85:
	ld.global.u64 	%rd144, [%rd215+-24];
	setp.ne.s64 	%p51, %rd198, %rd144;
	@%p51 bra 	$L__BB0_87;
	atom.global.add.u32 	%r107, [%rd214+-12], 1;
$L__BB0_87:
	ld.global.u64 	%rd145, [%rd215+-16];
	setp.ne.s64 	%p52, %rd198, %rd145;
	@%p52 bra 	$L__BB0_89;
	atom.global.add.u32 	%r108, [%rd214+-8], 1;
$L__BB0_89:
	ld.global.u64 	%rd146, [%rd215+-8];
	setp.ne.s64 	%p53, %rd198, %rd146;
	@%p53 bra 	$L__BB0_91;
	atom.global.add.u32 	%r109, [%rd214+-4], 1;
$L__BB0_91:
	ld.global.u64 	%rd147, [%rd215];
	setp.ne.s64 	%p54, %rd198, %rd147;
	@%p54 bra 	$L__BB0_93;
	atom.global.add.u32 	%r110, [%rd214], 1;
$L__BB0_93:
	ld.global.u64 	%rd148, [%rd215+8];
	setp.ne.s64 	%p55, %rd198, %rd148;
	@%p55 bra 	$L__BB0_95;
	atom.global.add.u32 	%r111, [%rd214+4], 1;
$L__BB0_95:
	ld.global.u64 	%rd149, [%rd215+16];
	setp.ne.s64 	%p56, %rd198, %rd149;
	@%p56 bra 	$L__BB0_97;
	atom.global.add.u32 	%r112, [%rd214+8], 1;
$L__BB0_97:
	ld.global.u64 	%rd150, [%rd215+24];
	setp.ne.s64 	%p57, %rd198, %rd150;
	@%p57 bra 	$L__BB0_99;
	atom.global.add.u32 	%r113, [%rd214+12], 1;
$L__BB0_99:
	ld.global.u64 	%rd151, [%rd215+32];
	setp.ne.s64 	%p58, %rd198, %rd151;
	@%p58 bra 	$L__BB0_101;
	atom.global.add.u32 	%r114, [%rd214+16], 1;
$L__BB0_101:
	ld.global.u64 	%rd152, [%rd215+40];
	setp.ne.s64 	%p59, %rd198, %rd152;
	@%p59 bra 	$L__BB0_103;
	atom.global.add.u32 	%r115, [%rd214+20], 1;
$L__BB0_103:
	ld.global.u64 	%rd153, [%rd215+48];
	setp.ne.s64 	%p60, %rd198, %rd153;
	@%p60 bra 	$L__BB0_105;
	atom.global.add.u32 	%r116, [%rd214+24], 1;
$L__BB0_105:
	ld.global.u64 	%rd154, [%rd215+56];
	setp.ne.s64 	%p61, %rd198, %rd154;
	@%p61 bra 	$L__BB0_107;
	atom.global.add.u32 	%r117, [%rd214+28], 1;
$L__BB0_107:
	add.s32 	%r138, %r138, 16;
	add.s64 	%rd215, %rd215, 128;
	add.s64 	%rd214, %rd214, 64;
	setp.ne.s32 	%p62, %r138, 0;
	@%p62 bra 	$L__BB0_75;
$L__BB0_108:
	setp.eq.s32 	%p63, %r17, 0;
	@%p63 bra 	$L__BB0_143;
	and.b32  	%r27, %r37, 7;
	setp.lt.u32 	%p64, %r17, 8;
	@%p64 bra 	$L__BB0_127;
	mul.wide.u32 	%rd155, %r139, 8;
	add.s64 	%rd85, %rd3, %rd155;
	ld.global.u64 	%rd156, [%rd85];
	setp.ne.s64 	%p65, %rd198, %rd156;
	mul.wide.u32 	%rd157, %r139, 4;
	add.s64 	%rd86, %rd2, %rd157;
	@%p65 bra 	$L__BB0_112;
	atom.global.add.u32 	%r118, [%rd86], 1;
$L__BB0_112:
	ld.global.u64 	%rd158, [%rd85+8];
	setp.ne.s64 	%p66, %rd198, %rd158;
	@%p66 bra 	$L__BB0_114;
	atom.global.add.u32 	%r119, [%rd86+4], 1;
$L__BB0_114:
	ld.global.u64 	%rd159, [%rd85+16];
	setp.ne.s64 	%p67, %rd198, %rd159;
	@%p67 bra 	$L__BB0_116;
	atom.global.add.u32 	%r120, [%rd86+8], 1;
$L__BB0_116:
	ld.global.u64 	%rd160, [%rd85+24];
	setp.ne.s64 	%p68, %rd198, %rd160;
	@%p68 bra 	$L__BB0_118;
	atom.global.add.u32 	%r121, [%rd86+12], 1;
$L__BB0_118:
	ld.global.u64 	%rd161, [%rd85+32];
	setp.ne.s64 	%p69, %rd198, %rd161;
	@%p69 bra 	$L__BB0_120;
	atom.global.add.u32 	%r122, [%rd86+16], 1;
$L__BB0_120:
	ld.global.u64 	%rd162, [%rd85+40];
	setp.ne.s64 	%p70, %rd198, %rd162;
	@%p70 bra 	$L__BB0_122;
	atom.global.add.u32 	%r123, [%rd86+20], 1;
$L__BB0_122:
	ld.global.u64 	%rd163, [%rd85+48];
	setp.ne.s64 	%p71, %rd198, %rd163;
	@%p71 bra 	$L__BB0_124;
	atom.global.add.u32 	%r124, [%rd86+24], 1;
$L__BB0_124:
	ld.global.u64 	%rd164, [%rd85+56];
	setp.ne.s64 	%p72, %rd198, %rd164;
	@%p72 bra 	$L__BB0_126;
	atom.global.add.u32 	%r125, [%rd86+28], 1;
$L__BB0_126:
	add.s32 	%r139, %r139, 8;
$L__BB0_127:
	setp.eq.s32 	%p73, %r27, 0;
	@%p73 bra 	$L__BB0_143;
	and.b32  	%r30, %r37, 3;
	setp.lt.u32 	%p74, %r27, 4;
	@%p74 bra 	$L__BB0_138;
	mul.wide.u32 	%rd165, %r139, 8;
	add.s64 	%rd87, %rd3, %rd165;
	ld.global.u64 	%rd166, [%rd87];
	setp.ne.s64 	%p75, %rd198, %rd166;
	mul.wide.u32 	%rd167, %r139, 4;
	add.s64 	%rd88, %rd2, %rd167;
	@%p75 bra 	$L__BB0_131;
	atom.global.add.u32 	%r126, [%rd88], 1;
$L__BB0_131:
	ld.global.u64 	%rd168, [%rd87+8];
	setp.ne.s64 	%p76, %rd198, %rd168;
	@%p76 bra 	$L__BB0_133;
	atom.global.add.u32 	%r127, [%rd88+4], 1;
$L__BB0_133:
	ld.global.u64 	%rd169, [%rd87+16];
	setp.ne.s64 	%p77, %rd198, %rd169;
	@%p77 bra 	$L__BB0_135;
	atom.global.add.u32 	%r128, [%rd88+8], 1;
$L__BB0_135:
	ld.global.u64 	%rd170, [%rd87+24];
	setp.ne.s64 	%p78, %rd198, %rd170;
	@%p78 bra 	$L__BB0_137;
	atom.global.add.u32 	%r129, [%rd88+12], 1;
$L__BB0_137:
	add.s32 	%r139, %r139, 4;
$L__BB0_138:
	setp.eq.s32 	%p79, %r30, 0;
	@%p79 bra 	$L__BB0_143;
	mul.wide.u32 	%rd171, %r139, 4;
	add.s64 	%rd217, %rd2, %rd171;
	mul.wide.u32 	%rd172, %r139, 8;
	add.s64 	%rd216, %rd3, %rd172;
	neg.s32 	%r142, %r30;
$L__BB0_140:
	.pragma "nounroll";
	ld.global.u64 	%rd173, [%rd216];
	setp.ne.s64 	%p80, %rd198, %rd173;
	@%p80 bra 	$L__BB0_142;
	atom.global.add.u32 	%r130, [%rd217], 1;
$L__BB0_142:
	add.s64 	%rd217, %rd217, 4;
	add.s64 	%rd216, %rd216, 8;
	add.s32 	%r142, %r142, 1;
	setp.ne.s32 	%p81, %r142, 0;
	@%p81 bra 	$L__BB0_140;
$L__BB0_143:
	ret;

}


// ===== COMPILED SASS (sm_100) =====

	.target	sm_100

	.elftype	@"ET_EXEC"


//--------------------- .note.nv.tkinfo           --------------------------
	.section	.note.nv.tkinfo,"",@"SHT_NOTE"
	.sectionflags	@"SHF_NOTE_NV_TKINFO"
	.tkinfo
        /*0018*/ 	.word	0x00000002
        /*0030*/ 	.string	""
        /*0030*/ 	.string	"ptxas"
        /*0030*/ 	.string	"Cuda compilation tools, release 13.0, V13.0.88"
        /*0030*/ 	.string	"Build cuda_13.0.r13.0/compiler.36424714_0"
        /*0030*/ 	.string	"-arch sm_100 -m 64 "



//--------------------- .note.nv.cuinfo           --------------------------
	.section	.note.nv.cuinfo,"",@"SHT_NOTE"
	.sectionflags	@"SHF_NOTE_NV_CUINFO"
        /*0018*/ 	.short	0x0002
        /*001a*/ 	.short	0x0064
        /*001c*/ 	.short	0x0082
	.zero		2


//--------------------- .nv.info                  --------------------------
	.section	.nv.info,"",@"SHT_CUDA_INFO"
	.align	4


	//----- nvinfo : EIATTR_REGCOUNT
	.align		4
        /*0000*/ 	.byte	0x04, 0x2f
        /*0002*/ 	.short	(.L_1 - .L_0)
	.align		4
.L_0:
        /*0004*/ 	.word	index@(_Z15SubsetSumKernelPxiS_iPi)
        /*0008*/ 	.word	0x00000016


	//----- nvinfo : EIATTR_FRAME_SIZE
	.align		4
.L_1:
        /*000c*/ 	.byte	0x04, 0x11
        /*000e*/ 	.short	(.L_3 - .L_2)
	.align		4
.L_2:
        /*0010*/ 	.word	index@(_Z15SubsetSumKernelPxiS_iPi)
        /*0014*/ 	.word	0x00000000


	//----- nvinfo : EIATTR_MIN_STACK_SIZE
	.align		4
.L_3:
        /*0018*/ 	.byte	0x04, 0x12
        /*001a*/ 	.short	(.L_5 - .L_4)
	.align		4
.L_4:
        /*001c*/ 	.word	index@(_Z15SubsetSumKernelPxiS_iPi)
        /*0020*/ 	.word	0x00000000
.L_5:


//--------------------- .nv.compat                --------------------------
	.section	.nv.compat,"",@"SHT_CUDA_COMPAT_INFO"
	.align	4
        /*0000*/ 	.byte	0x02, 0x09, 0x00, 0x00, 0x02, 0x02, 0x01, 0x00, 0x02, 0x05, 0x05, 0x00, 0x03, 0x07, 0x01, 0x01
        /*0010*/ 	.byte	0x02, 0x03, 0x00, 0x00, 0x02, 0x06, 0x01, 0x00, 0x04, 0x0b, 0x08, 0x00, 0x09, 0x00, 0x00, 0x00
        /*0020*/ 	.byte	0x00, 0x00, 0x00, 0x00


//--------------------- .nv.info._Z15SubsetSumKernelPxiS_iPi --------------------------
	.section	.nv.info._Z15SubsetSumKernelPxiS_iPi,"",@"SHT_CUDA_INFO"
	.sectionflags	@""
	.align	4


	//----- nvinfo : EIATTR_CUDA_API_VERSION
	.align		4
        /*0000*/ 	.byte	0x04, 0x37
        /*0002*/ 	.short	(.L_7 - .L_6)
.L_6:
        /*0004*/ 	.word	0x00000082


	//----- nvinfo : EIATTR_KPARAM_INFO
	.align		4
.L_7:
        /*0008*/ 	.byte	0x04, 0x17
        /*000a*/ 	.short	(.L_9 - .L_8)
.L_8:
        /*000c*/ 	.word	0x00000000
        /*0010*/ 	.short	0x0004
        /*0012*/ 	.short	0x0020
        /*0014*/ 	.byte	0x00, 0xf5, 0x21, 0x00


	//----- nvinfo : EIATTR_KPARAM_INFO
	.align		4
.L_9:
        /*0018*/ 	.byte	0x04, 0x17
        /*001a*/ 	.short	(.L_11 - .L_10)
.L_10:
        /*001c*/ 	.word	0x00000000
        /*0020*/ 	.short	0x0003
        /*0022*/ 	.short	0x0018
        /*0024*/ 	.byte	0x00, 0xf0, 0x11, 0x00


	//----- nvinfo : EIATTR_KPARAM_INFO
	.align		4
.L_11:
        /*0028*/ 	.byte	0x04, 0x17
        /*002a*/ 	.short	(.L_13 - .L_12)
.L_12:
        /*002c*/ 	.word	0x00000000
        /*0030*/ 	.short	0x0002
        /*0032*/ 	.short	0x0010
        /*0034*/ 	.byte	0x00, 0xf5, 0x21, 0x00


	//----- nvinfo : EIATTR_KPARAM_INFO
	.align		4
.L_13:
        /*0038*/ 	.byte	0x04, 0x17
        /*003a*/ 	.short	(.L_15 - .L_14)
.L_14:
        /*003c*/ 	.word	0x00000000
        /*0040*/ 	.short	0x0001
        /*0042*/ 	.short	0x0008
        /*0044*/ 	.byte	0x00, 0xf0, 0x11, 0x00


	//----- nvinfo : EIATTR_KPARAM_INFO
	.align		4
.L_15:
        /*0048*/ 	.byte	0x04, 0x17
        /*004a*/ 	.short	(.L_17 - .L_16)
.L_16:
        /*004c*/ 	.word	0x00000000
        /*0050*/ 	.short	0x0000
        /*0052*/ 	.short	0x0000
        /*0054*/ 	.byte	0x00, 0xf5, 0x21, 0x00


	//----- nvinfo : EIATTR_SPARSE_MMA_MASK
	.align		4
.L_17:
        /*0058*/ 	.byte	0x03, 0x50
        /*005a*/ 	.short	0x0000


	//----- nvinfo : EIATTR_MAXREG_COUNT
	.align		4
        /*005c*/ 	.byte	0x03, 0x1b
        /*005e*/ 	.short	0x00ff


	//----- nvinfo : EIATTR_MERCURY_ISA_VERSION
	.align		4
        /*0060*/ 	.byte	0x03, 0x5f
        /*0062*/ 	.short	0x0101


	//----- nvinfo : EIATTR_INT_WARP_WIDE_INSTR_OFFSETS
	.align		4
        /*0064*/ 	.byte	0x04, 0x31
        /*0066*/ 	.short	(.L_19 - .L_18)


	//   ....[0]....
.L_18:
        /*0068*/ 	.word	0x00001230


	//   ....[1]....
        /*006c*/ 	.word	0x000012f0


	//   ....[2]....
        /*0070*/ 	.word	0x000013b0


	//   ....[3]....
        /*0074*/ 	.word	0x00001470


	//   ....[4]....
        /*0078*/ 	.word	0x00001530


	//   ....[5]....
        /*007c*/ 	.word	0x000015f0


	//   ....[6]....
        /*0080*/ 	.word	0x000016b0


	//   ....[7]....
        /*0084*/ 	.word	0x00001770


	//   ....[8]....
        /*0088*/ 	.word	0x00001830


	//   ....[9]....
        /*008c*/ 	.word	0x000018f0


	//   ....[10]....
        /*0090*/ 	.word	0x000019b0


	//   ....[11]....
        /*0094*/ 	.word	0x00001a70


	//   ....[12]....
        /*0098*/ 	.word	0x00001b30


	//   ....[13]....
        /*009c*/ 	.word	0x00001bf0


	//   ....[14]....
        /*00a0*/ 	.word	0x00001cb0


	//   ....[15]....
        /*00a4*/ 	.word	0x00001d90


	//   ....[16]....
        /*00a8*/ 	.word	0x00001f40


	//   ....[17]....
        /*00ac*/ 	.word	0x00002000


	//   ....[18]....
        /*00b0*/ 	.word	0x000020c0


	//   ....[19]....
        /*00b4*/ 	.word	0x00002180


	//   ....[20]....
        /*00b8*/ 	.word	0x00002240


	//   ....[21]....
        /*00bc*/ 	.word	0x00002300


	//   ....[22]....
        /*00c0*/ 	.word	0x000023c0


	//   ....[23]....
        /*00c4*/ 	.word	0x00002480


	//   ....[24]....
        /*00c8*/ 	.word	0x000025e0


	//   ....[25]....
        /*00cc*/ 	.word	0x000026a0


	//   ....[26]....
        /*00d0*/ 	.word	0x00002760


	//   ....[27]....
        /*00d4*/ 	.word	0x00002820


	//   ....[28]....
        /*00d8*/ 	.word	0x000029e0


	//----- nvinfo : EIATTR_VRC_CTA_INIT_COUNT
	.align		4
.L_19:
        /*00dc*/ 	.byte	0x02, 0x4a
	.zero		1
	.zero		1


	//----- nvinfo : EIATTR_EXIT_INSTR_OFFSETS
	.align		4
        /*00e0*/ 	.byte	0x04, 0x1c
        /*00e2*/ 	.short	(.L_21 - .L_20)


	//   ....[0]....
.L_20:
        /*00e4*/ 	.word	0x000000d0


	//   ....[1]....
        /*00e8*/ 	.word	0x000010a0


	//   ....[2]....
        /*00ec*/ 	.word	0x00001e50


	//   ....[3]....
        /*00f0*/ 	.word	0x00002500


	//   ....[4]....
        /*00f4*/ 	.word	0x000028a0


	//   ....[5]....
        /*00f8*/ 	.word	0x00002aa0


	//----- nvinfo : EIATTR_CRS_STACK_SIZE
	.align		4
.L_21:
        /*00fc*/ 	.byte	0x04, 0x1e
        /*00fe*/ 	.short	(.L_23 - .L_22)
.L_22:
        /*0100*/ 	.word	0x00000000


	//----- nvinfo : EIATTR_CBANK_PARAM_SIZE
	.align		4
.L_23:
        /*0104*/ 	.byte	0x03, 0x19
        /*0106*/ 	.short	0x0028


	//----- nvinfo : EIATTR_PARAM_CBANK
	.align		4
        /*0108*/ 	.byte	0x04, 0x0a
        /*010a*/ 	.short	(.L_25 - .L_24)
	.align		4
.L_24:
        /*010c*/ 	.word	index@(.nv.constant0._Z15SubsetSumKernelPxiS_iPi)
        /*0110*/ 	.short	0x0380
        /*0112*/ 	.short	0x0028


	//----- nvinfo : EIATTR_SW_WAR
	.align		4
.L_25:
        /*0114*/ 	.byte	0x04, 0x36
        /*0116*/ 	.short	(.L_27 - .L_26)
.L_26:
        /*0118*/ 	.word	0x00000008
.L_27:


//--------------------- .nv.callgraph             --------------------------
	.section	.nv.callgraph,"",@"SHT_CUDA_CALLGRAPH"
	.align	4
	.sectionentsize	8
	.align		4
        /*0000*/ 	.word	0x00000000
	.align		4
        /*0004*/ 	.word	0xffffffff
	.align		4
        /*0008*/ 	.word	0x00000000
	.align		4
        /*000c*/ 	.word	0xfffffffe
	.align		4
        /*0010*/ 	.word	0x00000000
	.align		4
        /*0014*/ 	.word	0xfffffffd
	.align		4
        /*0018*/ 	.word	0x00000000
	.align		4
        /*001c*/ 	.word	0xfffffffc


//--------------------- .text._Z15SubsetSumKernelPxiS_iPi --------------------------
	.section	.text._Z15SubsetSumKernelPxiS_iPi,"ax",@progbits
	.align	128
        .global         _Z15SubsetSumKernelPxiS_iPi
        .type           _Z15SubsetSumKernelPxiS_iPi,@function
        .size           _Z15SubsetSumKernelPxiS_iPi,(.L_x_70 - _Z15SubsetSumKernelPxiS_iPi)
        .other          _Z15SubsetSumKernelPxiS_iPi,@"STO_CUDA_ENTRY STV_DEFAULT"
_Z15SubsetSumKernelPxiS_iPi:
.text._Z15SubsetSumKernelPxiS_iPi:
[----:B------:R-:W-:Y:S01]  /*0000*/  LDC R1, c[0x0][0x37c] ;  /* 0x0000df00ff017b82 */ /* 0x000fe20000000800 */
[----:B------:R-:W0:Y:S07]  /*0010*/  S2R R3, SR_TID.X ;  /* 0x0000000000037919 */ /* 0x000e2e0000002100 */
[----:B------:R-:W0:Y:S01]  /*0020*/  S2UR UR5, SR_CTAID.X ;  /* 0x00000000000579c3 */ /* 0x000e220000002500 */
[----:B------:R-:W1:Y:S01]  /*0030*/  LDCU UR11, c[0x0][0x388] ;  /* 0x00007100ff0b77ac */ /* 0x000e620008000800 */
[----:B------:R-:W-:-:S06]  /*0040*/  UMOV UR4, 0x1 ;  /* 0x0000000100047882 */ /* 0x000fcc0000000000 */
[----:B------:R-:W0:Y:S01]  /*0050*/  LDC R0, c[0x0][0x360] ;  /* 0x0000d800ff007b82 */ /* 0x000e220000000800 */
[----:B-1----:R-:W-:Y:S02]  /*0060*/  USHF.L.U32 UR6, UR4, UR11, URZ ;  /* 0x0000000b04067299 */ /* 0x002fe400080006ff */
[----:B------:R-:W-:Y:S01]  /*0070*/  USHF.L.U64.HI UR4, UR4, UR11, URZ ;  /* 0x0000000b04047299 */ /* 0x000fe200080102ff */
[----:B0-----:R-:W-:-:S05]  /*0080*/  IMAD R0, R0, UR5, R3 ;  /* 0x0000000500007c24 */ /* 0x001fca000f8e0203 */
[----:B------:R-:W-:Y:S01]  /*0090*/  IMAD.U32 R3, RZ, RZ, UR4 ;  /* 0x00000004ff037e24 */ /* 0x000fe2000f8e00ff */
[----:B------:R-:W-:Y:S02]  /*00a0*/  ISETP.LT.U32.AND P0, PT, R0, UR6, PT ;  /* 0x0000000600007c0c */ /* 0x000fe4000bf01070 */
[----:B------:R-:W-:-:S04]  /*00b0*/  SHF.R.S32.HI R2, RZ, 0x1f, R0 ;  /* 0x0000001fff027819 */ /* 0x000fc80000011400 */
[----:B------:R-:W-:-:S13]  /*00c0*/  ISETP.GT.AND.EX P0, PT, R3, R2, PT, P0 ;  /* 0x000000020300720c */ /* 0x000fda0003f04300 */
[----:B------:R-:W-:Y:S05]  /*00d0*/  @!P0 EXIT ;  /* 0x000000000000894d */ /* 0x000fea0003800000 */
[----:B------:R-:W-:Y:S01]  /*00e0*/  UISETP.GE.AND UP0, UPT, UR11, 0x1, UPT ;  /* 0x000000010b00788c */ /* 0x000fe2000bf06270 */
[----:B------:R-:W-:Y:S01]  /*00f0*/  CS2R R2, SRZ ;  /* 0x0000000000027805 */ /* 0x000fe2000001ff00 */
[----:B------:R-:W0:Y:S07]  /*0100*/  LDCU.64 UR8, c[0x0][0x358] ;  /* 0x00006b00ff0877ac */ /* 0x000e2e0008000a00 */
[----:B------:R-:W-:Y:S05]  /*0110*/  BRA.U !UP0, `(.L_x_0) ;  /* 0x0000000d08d87547 */ /* 0x000fea000b800000 */
[----:B------:R-:W-:Y:S01]  /*0120*/  UISETP.GE.U32.AND UP0, UPT, UR11, 0x10, UPT ;  /* 0x000000100b00788c */ /* 0x000fe2000bf06070 */
[----:B------:R-:W-:Y:S01]  /*0130*/  IMAD.MOV.U32 R5, RZ, RZ, RZ ;  /* 0x000000ffff057224 */ /* 0x000fe200078e00ff */
[----:B------:R-:W-:Y:S01]  /*0140*/  CS2R R2, SRZ ;  /* 0x0000000000027805 */ /* 0x000fe2000001ff00 */
[----:B------:R-:W-:-:S06]  /*0150*/  ULOP3.LUT UR10, UR11, 0xf, URZ, 0xc0, !UPT ;  /* 0x0000000f0b0a7892 */ /* 0x000fcc000f8ec0ff */
[----:B------:R-:W-:Y:S06]  /*0160*/  BRA.U !UP0, `(.L_x_1) ;  /* 0x00000009085c7547 */ /* 0x000fec000b800000 */
[----:B------:R-:W1:Y:S01]  /*0170*/  LDCU.64 UR6, c[0x0][0x380] ;  /* 0x00007000ff0677ac */ /* 0x000e620008000a00 */
[C---:B------:R-:W-:Y:S02]  /*0180*/  LOP3.LUT R2, R0.reuse, 0x1, RZ, 0xc0, !PT ;  /* 0x0000000100027812 */ /* 0x040fe400078ec0ff */
[----:B------:R-:W-:Y:S02]  /*0190*/  LOP3.LUT P0, RZ, R0, 0x2, RZ, 0xc0, !PT ;  /* 0x0000000200ff7812 */ /* 0x000fe4000780c0ff */
[----:B------:R-:W-:Y:S02]  /*01a0*/  ISETP.NE.U32.AND P3, PT, R2, 0x1, PT ;  /* 0x000000010200780c */ /* 0x000fe40003f65070 */
[----:B------:R-:W-:Y:S02]  /*01b0*/  CS2R R2, SRZ ;  /* 0x0000000000027805 */ /* 0x000fe4000001ff00 */
[C---:B------:R-:W-:Y:S02]  /*01c0*/  LOP3.LUT P1, RZ, R0.reuse, 0x4, RZ, 0xc0, !PT ;  /* 0x0000000400ff7812 */ /* 0x040fe4000782c0ff */
[----:B------:R-:W-:Y:S01]  /*01d0*/  LOP3.LUT P2, RZ, R0, 0x8, RZ, 0xc0, !PT ;  /* 0x0000000800ff7812 */ /* 0x000fe2000784c0ff */
[----:B-1----:R-:W-:-:S04]  /*01e0*/  UIADD3 UR5, UP0, UPT, UR6, 0x40, URZ ;  /* 0x0000004006057890 */ /* 0x002fc8000ff1e0ff */
[----:B------:R-:W-:Y:S02]  /*01f0*/  UIADD3.X UR6, UPT, UPT, URZ, UR7, URZ, UP0, !UPT ;  /* 0x00000007ff067290 */ /* 0x000fe400087fe4ff */
[----:B------:R-:W-:-:S04]  /*0200*/  IMAD.U32 R4, RZ, RZ, UR5 ;  /* 0x00000005ff047e24 */ /* 0x000fc8000f8e00ff */
[----:B------:R-:W-:-:S05]  /*0210*/  IMAD.U32 R5, RZ, RZ, UR6 ;  /* 0x00000006ff057e24 */ /* 0x000fca000f8e00ff */
[----:B0-----:R-:W2:Y:S04]  /*0220*/  @P0 LDG.E.64 R6, desc[UR8][R4.64+-0x38] ;  /* 0xffffc80804060981 */ /* 0x001ea8000c1e1b00 */
[----:B------:R-:W2:Y:S04]  /*0230*/  @!P3 LDG.E.64 R2, desc[UR8][R4.64+-0x40] ;  /* 0xffffc0080402b981 */ /* 0x000ea8000c1e1b00 */
[----:B------:R-:W3:Y:S04]  /*0240*/  @P1 LDG.E.64 R8, desc[UR8][R4.64+-0x30] ;  /* 0xffffd00804081981 */ /* 0x000ee8000c1e1b00 */
[----:B------:R-:W4:Y:S01]  /*0250*/  @P2 LDG.E.64 R10, desc[UR8][R4.64+-0x28] ;  /* 0xffffd808040a2981 */ /* 0x000f22000c1e1b00 */
[----:B------:R-:W-:-:S02]  /*0260*/  LOP3.LUT P4, RZ, R0, 0x10, RZ, 0xc0, !PT ;  /* 0x0000001000ff7812 */ /* 0x000fc4000788c0ff */
[C---:B------:R-:W-:Y:S02]  /*0270*/  LOP3.LUT P5, RZ, R0.reuse, 0x20, RZ, 0xc0, !PT ;  /* 0x0000002000ff7812 */ /* 0x040fe400078ac0ff */
[----:B------:R-:W-:-:S09]  /*0280*/  LOP3.LUT P3, RZ, R0, 0x40, RZ, 0xc0, !PT ;  /* 0x0000004000ff7812 */ /* 0x000fd2000786c0ff */
[----:B------:R-:W5:Y:S01]  /*0290*/  @P4 LDG.E.64 R12, desc[UR8][R4.64+-0x20] ;  /* 0xffffe008040c4981 */ /* 0x000f62000c1e1b00 */
[----:B--2---:R-:W-:-:S05]  /*02a0*/  @P0 IADD3 R2, P6, PT, R6, R2, RZ ;  /* 0x0000000206020210 */ /* 0x004fca0007fde0ff */
[----:B------:R-:W-:Y:S01]  /*02b0*/  @P0 IMAD.X R3, R7, 0x1, R3, P6 ;  /* 0x0000000107030824 */ /* 0x000fe200030e0603 */
[----:B---3--:R-:W-:Y:S01]  /*02c0*/  @P1 IADD3 R2, P6, PT, R8, R2, RZ ;  /* 0x0000000208021210 */ /* 0x008fe20007fde0ff */
[----:B------:R-:W2:Y:S01]  /*02d0*/  @P5 LDG.E.64 R6, desc[UR8][R4.64+-0x18] ;  /* 0xffffe80804065981 */ /* 0x000ea2000c1e1b00 */
[----:B------:R-:W-:-:S03]  /*02e0*/  LOP3.LUT P0, RZ, R0, 0x80, RZ, 0xc0, !PT ;  /* 0x0000008000ff7812 */ /* 0x000fc6000780c0ff */
[----:B------:R-:W-:Y:S01]  /*02f0*/  @P1 IMAD.X R3, R9, 0x1, R3, P6 ;  /* 0x0000000109031824 */ /* 0x000fe200030e0603 */
[----:B------:R-:W-:Y:S01]  /*0300*/  LOP3.LUT P1, RZ, R0, 0x100, RZ, 0xc0, !PT ;  /* 0x0000010000ff7812 */ /* 0x000fe2000782c0ff */
[----:B------:R-:W3:Y:S01]  /*0310*/  @P3 LDG.E.64 R8, desc[UR8][R4.64+-0x10] ;  /* 0xfffff00804083981 */ /* 0x000ee2000c1e1b00 */
[----:B----4-:R-:W-:-:S05]  /*0320*/  @P2 IADD3 R2, P6, PT, R10, R2, RZ ;  /* 0x000000020a022210 */ /* 0x010fca0007fde0ff */
[----:B------:R-:W-:Y:S01]  /*0330*/  @P2 IMAD.X R3, R11, 0x1, R3, P6 ;  /* 0x000000010b032824 */ /* 0x000fe200030e0603 */
[----:B------:R-:W-:Y:S01]  /*0340*/  LOP3.LUT P2, RZ, R0, 0x200, RZ, 0xc0, !PT ;  /* 0x0000020000ff7812 */ /* 0x000fe2000784c0ff */
[----:B------:R-:W4:Y:S04]  /*0350*/  @P0 LDG.E.64 R10, desc[UR8][R4.64+-0x8] ;  /* 0xfffff808040a0981 */ /* 0x000f28000c1e1b00 */
[----:B------:R-:W4:Y:S08]  /*0360*/  @P1 LDG.E.64 R14, desc[UR8][R4.64] ;  /* 0x00000008040e1981 */ /* 0x000f30000c1e1b00 */
[----:B------:R-:W4:Y:S01]  /*0370*/  @P2 LDG.E.64 R16, desc[UR8][R4.64+0x8] ;  /* 0x0000080804102981 */ /* 0x000f22000c1e1b00 */
[----:B-----5:R-:W-:-:S05]  /*0380*/  @P4 IADD3 R2, P6, PT, R12, R2, RZ ;  /* 0x000000020c024210 */ /* 0x020fca0007fde0ff */
[----:B------:R-:W-:Y:S01]  /*0390*/  @P4 IMAD.X R3, R13, 0x1, R3, P6 ;  /* 0x000000010d034824 */ /* 0x000fe200030e0603 */
[----:B--2---:R-:W-:-:S05]  /*03a0*/  @P5 IADD3 R2, P4, PT, R6, R2, RZ ;  /* 0x0000000206025210 */ /* 0x004fca0007f9e0ff */
[----:B------:R-:W-:Y:S01]  /*03b0*/  @P5 IMAD.X R3, R7, 0x1, R3, P4 ;  /* 0x0000000107035824 */ /* 0x000fe200020e0603 */
[----:B------:R-:W-:Y:S02]  /*03c0*/  LOP3.LUT P4, RZ, R0, 0x400, RZ, 0xc0, !PT ;  /* 0x0000040000ff7812 */ /* 0x000fe4000788c0ff */
[----:B---3--:R-:W-:-:S05]  /*03d0*/  @P3 IADD3 R2, P5, PT, R8, R2, RZ ;  /* 0x0000000208023210 */ /* 0x008fca0007fbe0ff */
[----:B------:R-:W-:Y:S01]  /*03e0*/  @P3 IMAD.X R3, R9, 0x1, R3, P5 ;  /* 0x0000000109033824 */ /* 0x000fe200028e0603 */
[----:B----4-:R-:W-:Y:S02]  /*03f0*/  @P0 IADD3 R2, P6, PT, R10, R2, RZ ;  /* 0x000000020a020210 */ /* 0x010fe40007fde0ff */
[C---:B------:R-:W-:Y:S02]  /*0400*/  LOP3.LUT P5, RZ, R0.reuse, 0x800, RZ, 0xc0, !PT ;  /* 0x0000080000ff7812 */ /* 0x040fe400078ac0ff */
[----:B------:R-:W-:Y:S01]  /*0410*/  LOP3.LUT P3, RZ, R0, 0x1000, RZ, 0xc0, !PT ;  /* 0x0000100000ff7812 */ /* 0x000fe2000786c0ff */
[----:B------:R-:W-:Y:S01]  /*0420*/  @P0 IMAD.X R3, R11, 0x1, R3, P6 ;  /* 0x000000010b030824 */ /* 0x000fe200030e0603 */
[----:B------:R-:W-:Y:S01]  /*0430*/  @P1 IADD3 R2, P6, PT, R14, R2, RZ ;  /* 0x000000020e021210 */ /* 0x000fe20007fde0ff */
[----:B------:R-:W2:Y:S01]  /*0440*/  @P4 LDG.E.64 R6, desc[UR8][R4.64+0x10] ;  /* 0x0000100804064981 */ /* 0x000ea2000c1e1b00 */
[----:B------:R-:W-:-:S03]  /*0450*/  LOP3.LUT P0, RZ, R0, 0x2000, RZ, 0xc0, !PT ;  /* 0x0000200000ff7812 */ /* 0x000fc6000780c0ff */
[----:B------:R-:W-:Y:S01]  /*0460*/  @P1 IMAD.X R3, R15, 0x1, R3, P6 ;  /* 0x000000010f031824 */ /* 0x000fe200030e0603 */
[----:B------:R-:W-:Y:S02]  /*0470*/  @P2 IADD3 R2, P6, PT, R16, R2, RZ ;  /* 0x0000000210022210 */ /* 0x000fe40007fde0ff */
[C---:B------:R-:W-:Y:S01]  /*0480*/  LOP3.LUT P1, RZ, R0.reuse, 0x4000, RZ, 0xc0, !PT ;  /* 0x0000400000ff7812 */ /* 0x040fe2000782c0ff */
[----:B------:R-:W3:Y:S02]  /*0490*/  @P5 LDG.E.64 R8, desc[UR8][R4.64+0x18] ;  /* 0x0000180804085981 */ /* 0x000ee4000c1e1b00 */
[----:B------:R-:W-:Y:S01]  /*04a0*/  @P2 IMAD.X R3, R17, 0x1, R3, P6 ;  /* 0x0000000111032824 */ /* 0x000fe200030e0603 */
[----:B------:R-:W-:Y:S01]  /*04b0*/  LOP3.LUT P2, RZ, R0, 0x8000, RZ, 0xc0, !PT ;  /* 0x0000800000ff7812 */ /* 0x000fe2000784c0ff */
[----:B------:R-:W4:Y:S04]  /*04c0*/  @P3 LDG.E.64 R10, desc[UR8][R4.64+0x20] ;  /* 0x00002008040a3981 */ /* 0x000f28000c1e1b00 */
[----:B------:R-:W5:Y:S04]  /*04d0*/  @P0 LDG.E.64 R12, desc[UR8][R4.64+0x28] ;  /* 0x00002808040c0981 */ /* 0x000f68000c1e1b00 */
[----:B------:R-:W5:Y:S04]  /*04e0*/  @P1 LDG.E.64 R14, desc[UR8][R4.64+0x30] ;  /* 0x00003008040e1981 */ /* 0x000f68000c1e1b00 */
[----:B------:R0:W5:Y:S01]  /*04f0*/  @P2 LDG.E.64 R16, desc[UR8][R4.64+0x38] ;  /* 0x0000380804102981 */ /* 0x000162000c1e1b00 */
[----:B------:R-:W-:-:S02]  /*0500*/  ULOP3.LUT UR7, UR11, 0x7ffffff0, URZ, 0xc0, !UPT ;  /* 0x7ffffff00b077892 */ /* 0x000fc4000f8ec0ff */
[----:B------:R-:W-:Y:S02]  /*0510*/  UIADD3 UR5, UP0, UPT, UR5, 0x80, URZ ;  /* 0x0000008005057890 */ /* 0x000fe4000ff1e0ff */
[----:B------:R-:W-:Y:S02]  /*0520*/  UIADD3 UR4, UPT, UPT, -UR7, 0x10, URZ ;  /* 0x0000001007047890 */ /* 0x000fe4000fffe1ff */
[----:B------:R-:W-:Y:S02]  /*0530*/  UIADD3.X UR6, UPT, UPT, URZ, UR6, URZ, UP0, !UPT ;  /* 0x00000006ff067290 */ /* 0x000fe400087fe4ff */
[----:B------:R-:W-:Y:S01]  /*0540*/  UISETP.NE.AND UP0, UPT, UR4, URZ, UPT ;  /* 0x000000ff0400728c */ /* 0x000fe2000bf05270 */
[----:B0-----:R-:W-:Y:S01]  /*0550*/  IMAD.U32 R5, RZ, RZ, UR7 ;  /* 0x00000007ff057e24 */ /* 0x001fe2000f8e00ff */
[----:B--2---:R-:W-:-:S05]  /*0560*/  @P4 IADD3 R2, P6, PT, R6, R2, RZ ;  /* 0x0000000206024210 */ /* 0x004fca0007fde0ff */
[----:B------:R-:W-:Y:S01]  /*0570*/  @P4 IMAD.X R3, R7, 0x1, R3, P6 ;  /* 0x0000000107034824 */ /* 0x000fe200030e0603 */
[----:B---3--:R-:W-:-:S04]  /*0580*/  @P5 IADD3 R2, P6, PT, R8, R2, RZ ;  /* 0x0000000208025210 */ /* 0x008fc80007fde0ff */
[----:B----4-:R-:W-:Y:S01]  /*0590*/  @P3 IADD3 R2, P4, PT, R10, R2, RZ ;  /* 0x000000020a023210 */ /* 0x010fe20007f9e0ff */
[----:B------:R-:W-:-:S03]  /*05a0*/  @P5 IMAD.X R3, R9, 0x1, R3, P6 ;  /* 0x0000000109035824 */ /* 0x000fc600030e0603 */
[----:B-----5:R-:W-:Y:S01]  /*05b0*/  @P0 IADD3 R2, P5, PT, R12, R2, RZ ;  /* 0x000000020c020210 */ /* 0x020fe20007fbe0ff */
[----:B------:R-:W-:-:S03]  /*05c0*/  @P3 IMAD.X R3, R11, 0x1, R3, P4 ;  /* 0x000000010b033824 */ /* 0x000fc600020e0603 */
[----:B------:R-:W-:Y:S01]  /*05d0*/  @P1 IADD3 R2, P3, PT, R14, R2, RZ ;  /* 0x000000020e021210 */ /* 0x000fe20007f7e0ff */
[----:B------:R-:W-:-:S03]  /*05e0*/  @P0 IMAD.X R3, R13, 0x1, R3, P5 ;  /* 0x000000010d030824 */ /* 0x000fc600028e0603 */
[----:B------:R-:W-:Y:S01]  /*05f0*/  @P2 IADD3 R2, P0, PT, R16, R2, RZ ;  /* 0x0000000210022210 */ /* 0x000fe20007f1e0ff */
[----:B------:R-:W-:-:S04]  /*0600*/  @P1 IMAD.X R3, R15, 0x1, R3, P3 ;  /* 0x000000010f031824 */ /* 0x000fc800018e0603 */
[----:B------:R-:W-:Y:S01]  /*0610*/  @P2 IMAD.X R3, R17, 0x1, R3, P0 ;  /* 0x0000000111032824 */ /* 0x000fe200000e0603 */
[----:B------:R-:W-:Y:S07]  /*0620*/  BRA.U !UP0, `(.L_x_1) ;  /* 0x00000005082c7547 */ /* 0x000fee000b800000 */
[----:B------:R-:W-:Y:S02]  /*0630*/  IMAD.U32 R7, RZ, RZ, UR6 ;  /* 0x00000006ff077e24 */ /* 0x000fe4000f8e00ff */
[----:B------:R-:W-:Y:S01]  /*0640*/  IMAD.U32 R6, RZ, RZ, UR5 ;  /* 0x00000005ff067e24 */ /* 0x000fe2000f8e00ff */
[----:B------:R-:W-:-:S06]  /*0650*/  UMOV UR5, 0x10 ;  /* 0x0000001000057882 */ /* 0x000fcc0000000000 */
.L_x_2:
[----:B------:R-:W-:-:S04]  /*0660*/  SHF.R.U32.HI R4, RZ, UR5, R0 ;  /* 0x00000005ff047c19 */ /* 0x000fc80008011600 */
[C---:B------:R-:W-:Y:S02]  /*0670*/  LOP3.LUT R8, R4.reuse, 0x1, RZ, 0xc0, !PT ;  /* 0x0000000104087812 */ /* 0x040fe400078ec0ff */
[----:B------:R-:W-:Y:S02]  /*0680*/  LOP3.LUT P0, RZ, R4, 0x2, RZ, 0xc0, !PT ;  /* 0x0000000204ff7812 */ /* 0x000fe4000780c0ff */
[----:B------:R-:W-:Y:S02]  /*0690*/  ISETP.NE.U32.AND P3, PT, R8, 0x1, PT ;  /* 0x000000010800780c */ /* 0x000fe40003f65070 */
[C---:B------:R-:W-:Y:S02]  /*06a0*/  LOP3.LUT P1, RZ, R4.reuse, 0x4, RZ, 0xc0, !PT ;  /* 0x0000000404ff7812 */ /* 0x040fe4000782c0ff */
[----:B------:R-:W-:-:S07]  /*06b0*/  LOP3.LUT P2, RZ, R4, 0x8, RZ, 0xc0, !PT ;  /* 0x0000000804ff7812 */ /* 0x000fce000784c0ff */
[----:B------:R-:W2:Y:S04]  /*06c0*/  @P0 LDG.E.64 R12, desc[UR8][R6.64+-0x38] ;  /* 0xffffc808060c0981 */ /* 0x000ea8000c1e1b00 */
[----:B------:R-:W3:Y:S04]  /*06d0*/  @!P3 LDG.E.64 R14, desc[UR8][R6.64+-0x40] ;  /* 0xffffc008060eb981 */ /* 0x000ee8000c1e1b00 */
[----:B------:R-:W4:Y:S04]  /*06e0*/  @P1 LDG.E.64 R10, desc[UR8][R6.64+-0x30] ;  /* 0xffffd008060a1981 */ /* 0x000f28000c1e1b00 */
[----:B------:R-:W5:Y:S01]  /*06f0*/  @P2 LDG.E.64 R8, desc[UR8][R6.64+-0x28] ;  /* 0xffffd80806082981 */ /* 0x000f62000c1e1b00 */
[----:B------:R-:W-:-:S02]  /*0700*/  LOP3.LUT P4, RZ, R4, 0x10, RZ, 0xc0, !PT ;  /* 0x0000001004ff7812 */ /* 0x000fc4000788c0ff */
[----:B------:R-:W-:-:S11]  /*0710*/  LOP3.LUT P5, RZ, R4, 0x20, RZ, 0xc0, !PT ;  /* 0x0000002004ff7812 */ /* 0x000fd600078ac0ff */
[----:B------:R-:W5:Y:S04]  /*0720*/  @P4 LDG.E.64 R18, desc[UR8][R6.64+-0x20] ;  /* 0xffffe00806124981 */ /* 0x000f68000c1e1b00 */
[----:B------:R-:W5:Y:S01]  /*0730*/  @P5 LDG.E.64 R16, desc[UR8][R6.64+-0x18] ;  /* 0xffffe80806105981 */ /* 0x000f62000c1e1b00 */
[----:B---3--:R-:W-:-:S05]  /*0740*/  @!P3 IADD3 R2, P6, PT, R14, R2, RZ ;  /* 0x000000020e02b210 */ /* 0x008fca0007fde0ff */
[----:B------:R-:W-:Y:S01]  /*0750*/  @!P3 IMAD.X R3, R15, 0x1, R3, P6 ;  /* 0x000000010f03b824 */ /* 0x000fe200030e0603 */
[----:B--2---:R-:W-:Y:S02]  /*0760*/  @P0 IADD3 R2, P6, PT, R12, R2, RZ ;  /* 0x000000020c020210 */ /* 0x004fe40007fde0ff */
[----:B------:R-:W-:-:S03]  /*0770*/  LOP3.LUT P3, RZ, R4, 0x40, RZ, 0xc0, !PT ;  /* 0x0000004004ff7812 */ /* 0x000fc6000786c0ff */
[----:B------:R-:W-:Y:S01]  /*0780*/  @P0 IMAD.X R3, R13, 0x1, R3, P6 ;  /* 0x000000010d030824 */ /* 0x000fe200030e0603 */
[----:B----4-:R-:W-:Y:S02]  /*0790*/  @P1 IADD3 R2, P6, PT, R10, R2, RZ ;  /* 0x000000020a021210 */ /* 0x010fe40007fde0ff */
[----:B------:R-:W-:-:S03]  /*07a0*/  LOP3.LUT P0, RZ, R4, 0x80, RZ, 0xc0, !PT ;  /* 0x0000008004ff7812 */ /* 0x000fc6000780c0ff */
[----:B------:R-:W-:Y:S01]  /*07b0*/  @P1 IMAD.X R3, R11, 0x1, R3, P6 ;  /* 0x000000010b031824 */ /* 0x000fe200030e0603 */
[----:B------:R-:W-:Y:S02]  /*07c0*/  LOP3.LUT P1, RZ, R4, 0x100, RZ, 0xc0, !PT ;  /* 0x0000010004ff7812 */ /* 0x000fe4000782c0ff */
[----:B-----5:R-:W-:Y:S01]  /*07d0*/  @P2 IADD3 R2, P6, PT, R8, R2, RZ ;  /* 0x0000000208022210 */ /* 0x020fe20007fde0ff */
[----:B------:R-:W2:Y:S04]  /*07e0*/  @P3 LDG.E.64 R14, desc[UR8][R6.64+-0x10] ;  /* 0xfffff008060e3981 */ /* 0x000ea8000c1e1b00 */
[----:B------:R-:W-:Y:S01]  /*07f0*/  @P2 IMAD.X R3, R9, 0x1, R3, P6 ;  /* 0x0000000109032824 */ /* 0x000fe200030e0603 */
[----:B------:R-:W-:Y:S01]  /*0800*/  LOP3.LUT P2, RZ, R4, 0x200, RZ, 0xc0, !PT ;  /* 0x0000020004ff7812 */ /* 0x000fe2000784c0ff */
[----:B------:R-:W3:Y:S04]  /*0810*/  @P0 LDG.E.64 R12, desc[UR8][R6.64+-0x8] ;  /* 0xfffff808060c0981 */ /* 0x000ee8000c1e1b00 */
[----:B------:R-:W4:Y:S08]  /*0820*/  @P1 LDG.E.64 R10, desc[UR8][R6.64] ;  /* 0x00000008060a1981 */ /* 0x000f30000c1e1b00 */
[----:B------:R-:W5:Y:S01]  /*0830*/  @P2 LDG.E.64 R8, desc[UR8][R6.64+0x8] ;  /* 0x0000080806082981 */ /* 0x000f62000c1e1b00 */
[----:B------:R-:W-:-:S05]  /*0840*/  @P4 IADD3 R2, P6, PT, R18, R2, RZ ;  /* 0x0000000212024210 */ /* 0x000fca0007fde0ff */
[----:B------:R-:W-:Y:S01]  /*0850*/  @P4 IMAD.X R3, R19, 0x1, R3, P6 ;  /* 0x0000000113034824 */ /* 0x000fe200030e0603 */
[----:B------:R-:W-:-:S05]  /*0860*/  @P5 IADD3 R2, P4, PT, R16, R2, RZ ;  /* 0x0000000210025210 */ /* 0x000fca0007f9e0ff */
[----:B------:R-:W-:Y:S01]  /*0870*/  @P5 IMAD.X R3, R17, 0x1, R3, P4 ;  /* 0x0000000111035824 */ /* 0x000fe200020e0603 */
[----:B------:R-:W-:-:S13]  /*0880*/  LOP3.LUT P4, RZ, R4, 0x400, RZ, 0xc0, !PT ;  /* 0x0000040004ff7812 */ /* 0x000fda000788c0ff */
[----:B------:R-:W5:Y:S01]  /*0890*/  @P4 LDG.E.64 R18, desc[UR8][R6.64+0x10] ;  /* 0x0000100806124981 */ /* 0x000f62000c1e1b00 */
[----:B--2---:R-:W-:-:S05]  /*08a0*/  @P3 IADD3 R2, P5, PT, R14, R2, RZ ;  /* 0x000000020e023210 */ /* 0x004fca0007fbe0ff */
[----:B------:R-:W-:Y:S01]  /*08b0*/  @P3 IMAD.X R3, R15, 0x1, R3, P5 ;  /* 0x000000010f033824 */ /* 0x000fe200028e0603 */
[----:B---3--:R-:W-:Y:S02]  /*08c0*/  @P0 IADD3 R2, P6, PT, R12, R2, RZ ;  /* 0x000000020c020210 */ /* 0x008fe40007fde0ff */
[C---:B------:R-:W-:Y:S02]  /*08d0*/  LOP3.LUT P5, RZ, R4.reuse, 0x800, RZ, 0xc0, !PT ;  /* 0x0000080004ff7812 */ /* 0x040fe400078ac0ff */
[----:B------:R-:W-:Y:S01]  /*08e0*/  LOP3.LUT P3, RZ, R4, 0x1000, RZ, 0xc0, !PT ;  /* 0x0000100004ff7812 */ /* 0x000fe2000786c0ff */
[----:B------:R-:W-:Y:S01]  /*08f0*/  @P0 IMAD.X R3, R13, 0x1, R3, P6 ;  /* 0x000000010d030824 */ /* 0x000fe200030e0603 */
[----:B----4-:R-:W-:Y:S02]  /*0900*/  @P1 IADD3 R2, P6, PT, R10, R2, RZ ;  /* 0x000000020a021210 */ /* 0x010fe40007fde0ff */
[----:B------:R-:W-:-:S03]  /*0910*/  LOP3.LUT P0, RZ, R4, 0x2000, RZ, 0xc0, !PT ;  /* 0x0000200004ff7812 */ /* 0x000fc6000780c0ff */
[----:B------:R-:W-:Y:S01]  /*0920*/  @P1 IMAD.X R3, R11, 0x1, R3, P6 ;  /* 0x000000010b031824 */ /* 0x000fe200030e0603 */
[----:B-----5:R-:W-:Y:S02]  /*0930*/  @P2 IADD3 R2, P6, PT, R8, R2, RZ ;  /* 0x0000000208022210 */ /* 0x020fe40007fde0ff */
[C---:B------:R-:W-:Y:S01]  /*0940*/  LOP3.LUT P1, RZ, R4.reuse, 0x4000, RZ, 0xc0, !PT ;  /* 0x0000400004ff7812 */ /* 0x040fe2000782c0ff */
[----:B------:R-:W2:Y:S02]  /*0950*/  @P5 LDG.E.64 R16, desc[UR8][R6.64+0x18] ;  /* 0x0000180806105981 */ /* 0x000ea4000c1e1b00 */
[----:B------:R-:W-:Y:S01]  /*0960*/  @P2 IMAD.X R3, R9, 0x1, R3, P6 ;  /* 0x0000000109032824 */ /* 0x000fe200030e0603 */
[----:B------:R-:W-:Y:S01]  /*0970*/  LOP3.LUT P2, RZ, R4, 0x8000, RZ, 0xc0, !PT ;  /* 0x0000800004ff7812 */ /* 0x000fe2000784c0ff */
[----:B------:R-:W3:Y:S04]  /*0980*/  @P3 LDG.E.64 R14, desc[UR8][R6.64+0x20] ;  /* 0x00002008060e3981 */ /* 0x000ee8000c1e1b00 */
[----:B------:R-:W4:Y:S04]  /*0990*/  @P0 LDG.E.64 R12, desc[UR8][R6.64+0x28] ;  /* 0x00002808060c0981 */ /* 0x000f28000c1e1b00 */
[----:B------:R-:W5:Y:S04]  /*09a0*/  @P1 LDG.E.64 R10, desc[UR8][R6.64+0x30] ;  /* 0x00003008060a1981 */ /* 0x000f68000c1e1b00 */
[----:B------:R0:W5:Y:S01]  /*09b0*/  @P2 LDG.E.64 R8, desc[UR8][R6.64+0x38] ;  /* 0x0000380806082981 */ /* 0x000162000c1e1b00 */
[----:B------:R-:W-:-:S05]  /*09c0*/  @P4 IADD3 R2, P6, PT, R18, R2, RZ ;  /* 0x0000000212024210 */ /* 0x000fca0007fde0ff */
[----:B------:R-:W-:Y:S01]  /*09d0*/  @P4 IMAD.X R3, R19, 0x1, R3, P6 ;  /* 0x0000000113034824 */ /* 0x000fe200030e0603 */
[----:B------:R-:W-:-:S04]  /*09e0*/  UIADD3 UR4, UPT, UPT, UR4, 0x10, URZ ;  /* 0x0000001004047890 */ /* 0x000fc8000fffe0ff */
[----:B------:R-:W-:Y:S02]  /*09f0*/  UISETP.NE.AND UP0, UPT, UR4, URZ, UPT ;  /* 0x000000ff0400728c */ /* 0x000fe4000bf05270 */
[----:B------:R-:W-:Y:S01]  /*0a00*/  UIADD3 UR5, UPT, UPT, UR5, 0x10, URZ ;  /* 0x0000001005057890 */ /* 0x000fe2000fffe0ff */
[----:B--2---:R-:W-:-:S04]  /*0a10*/  @P5 IADD3 R2, P6, PT, R16, R2, RZ ;  /* 0x0000000210025210 */ /* 0x004fc80007fde0ff */
[----:B---3--:R-:W-:Y:S01]  /*0a20*/  @P3 IADD3 R2, P4, PT, R14, R2, RZ ;  /* 0x000000020e023210 */ /* 0x008fe20007f9e0ff */
[----:B------:R-:W-:-:S03]  /*0a30*/  @P5 IMAD.X R3, R17, 0x1, R3, P6 ;  /* 0x0000000111035824 */ /* 0x000fc600030e0603 */
[----:B----4-:R-:W-:Y:S01]  /*0a40*/  @P0 IADD3 R2, P5, PT, R12, R2, RZ ;  /* 0x000000020c020210 */ /* 0x010fe20007fbe0ff */
[----:B------:R-:W-:-:S03]  /*0a50*/  @P3 IMAD.X R3, R15, 0x1, R3, P4 ;  /* 0x000000010f033824 */ /* 0x000fc600020e0603 */
[----:B-----5:R-:W-:Y:S01]  /*0a60*/  @P1 IADD3 R2, P3, PT, R10, R2, RZ ;  /* 0x000000020a021210 */ /* 0x020fe20007f7e0ff */
[----:B------:R-:W-:Y:S01]  /*0a70*/  @P0 IMAD.X R3, R13, 0x1, R3, P5 ;  /* 0x000000010d030824 */ /* 0x000fe200028e0603 */
[----:B0-----:R-:W-:Y:S02]  /*0a80*/  IADD3 R6, P4, PT, R6, 0x80, RZ ;  /* 0x0000008006067810 */ /* 0x001fe40007f9e0ff */
[----:B------:R-:W-:Y:S01]  /*0a90*/  @P2 IADD3 R2, P0, PT, R8, R2, RZ ;  /* 0x0000000208022210 */ /* 0x000fe20007f1e0ff */
[----:B------:R-:W-:Y:S02]  /*0aa0*/  @P1 IMAD.X R3, R11, 0x1, R3, P3 ;  /* 0x000000010b031824 */ /* 0x000fe400018e0603 */
[----:B------:R-:W-:Y:S02]  /*0ab0*/  IMAD.X R7, RZ, RZ, R7, P4 ;  /* 0x000000ffff077224 */ /* 0x000fe400020e0607 */
[----:B------:R-:W-:Y:S01]  /*0ac0*/  @P2 IMAD.X R3, R9, 0x1, R3, P0 ;  /* 0x0000000109032824 */ /* 0x000fe200000e0603 */
[----:B------:R-:W-:Y:S07]  /*0ad0*/  BRA.U UP0, `(.L_x_2) ;  /* 0xfffffff900e07547 */ /* 0x000fee000b83ffff */
.L_x_1:
[----:B------:R-:W-:-:S09]  /*0ae0*/  UISETP.NE.AND UP0, UPT, UR10, URZ, UPT ;  /* 0x000000ff0a00728c */ /* 0x000fd2000bf05270 */
[----:B------:R-:W-:Y:S05]  /*0af0*/  BRA.U !UP0, `(.L_x_0) ;  /* 0x0000000508607547 */ /* 0x000fea000b800000 */
[----:B------:R-:W1:Y:S01]  /*0b00*/  LDCU UR4, c[0x0][0x388] ;  /* 0x00007100ff0477ac */ /* 0x000e620008000800 */
[----:B------:R-:W-:Y:S02]  /*0b10*/  UISETP.GE.U32.AND UP0, UPT, UR10, 0x8, UPT ;  /* 0x000000080a00788c */ /* 0x000fe4000bf06070 */
[----:B-1----:R-:W-:-:S04]  /*0b20*/  ULOP3.LUT UR5, UR4, 0x7, URZ, 0xc0, !UPT ;  /* 0x0000000704057892 */ /* 0x002fc8000f8ec0ff */
[----:B------:R-:W-:-:S03]  /*0b30*/  UISETP.NE.AND UP1, UPT, UR5, URZ, UPT ;  /* 0x000000ff0500728c */ /* 0x000fc6000bf25270 */
[----:B------:R-:W-:Y:S08]  /*0b40*/  BRA.U !UP0, `(.L_x_3) ;  /* 0x0000000108947547 */ /* 0x000ff0000b800000 */
[----:B------:R-:W1:Y:S01]  /*0b50*/  LDC.64 R6, c[0x0][0x380] ;  /* 0x0000e000ff067b82 */ /* 0x000e620000000a00 */
[----:B------:R-:W-:-:S04]  /*0b60*/  SHF.R.U32.HI R12, RZ, R5, R0 ;  /* 0x00000005ff0c7219 */ /* 0x000fc80000011600 */
[C---:B------:R-:W-:Y:S02]  /*0b70*/  LOP3.LUT R4, R12.reuse, 0x1, RZ, 0xc0, !PT ;  /* 0x000000010c047812 */ /* 0x040fe400078ec0ff */
[----:B------:R-:W-:Y:S02]  /*0b80*/  LOP3.LUT P5, RZ, R12, 0x2, RZ, 0xc0, !PT ;  /* 0x000000020cff7812 */ /* 0x000fe400078ac0ff */
[----:B------:R-:W-:Y:S01]  /*0b90*/  ISETP.NE.U32.AND P0, PT, R4, 0x1, PT ;  /* 0x000000010400780c */ /* 0x000fe20003f05070 */
[----:B-1----:R-:W-:-:S12]  /*0ba0*/  IMAD.WIDE.U32 R18, R5, 0x8, R6 ;  /* 0x0000000805127825 */ /* 0x002fd800078e0006 */
[----:B0-----:R-:W2:Y:S04]  /*0bb0*/  @!P0 LDG.E.64 R6, desc[UR8][R18.64] ;  /* 0x0000000812068981 */ /* 0x001ea8000c1e1b00 */
[----:B------:R-:W3:Y:S01]  /*0bc0*/  @P5 LDG.E.64 R8, desc[UR8][R18.64+0x8] ;  /* 0x0000080812085981 */ /* 0x000ee2000c1e1b00 */
[C---:B------:R-:W-:Y:S02]  /*0bd0*/  LOP3.LUT P4, RZ, R12.reuse, 0x4, RZ, 0xc0, !PT ;  /* 0x000000040cff7812 */ /* 0x040fe4000788c0ff */
[C---:B------:R-:W-:Y:S02]  /*0be0*/  LOP3.LUT P3, RZ, R12.reuse, 0x8, RZ, 0xc0, !PT ;  /* 0x000000080cff7812 */ /* 0x040fe4000786c0ff */
[C---:B------:R-:W-:Y:S02]  /*0bf0*/  LOP3.LUT P2, RZ, R12.reuse, 0x10, RZ, 0xc0, !PT ;  /* 0x000000100cff7812 */ /* 0x040fe4000784c0ff */
[----:B------:R-:W-:-:S07]  /*0c00*/  LOP3.LUT P1, RZ, R12, 0x20, RZ, 0xc0, !PT ;  /* 0x000000200cff7812 */ /* 0x000fce000782c0ff */
[----:B------:R-:W4:Y:S01]  /*0c10*/  @P4 LDG.E.64 R10, desc[UR8][R18.64+0x10] ;  /* 0x00001008120a4981 */ /* 0x000f22000c1e1b00 */
[----:B--2---:R-:W-:-:S05]  /*0c20*/  @!P0 IADD3 R2, P6, PT, R6, R2, RZ ;  /* 0x0000000206028210 */ /* 0x004fca0007fde0ff */
[----:B------:R-:W-:Y:S01]  /*0c30*/  @!P0 IMAD.X R3, R7, 0x1, R3, P6 ;  /* 0x0000000107038824 */ /* 0x000fe200030e0603 */
[----:B---3--:R-:W-:Y:S01]  /*0c40*/  @P5 IADD3 R2, P6, PT, R8, R2, RZ ;  /* 0x0000000208025210 */ /* 0x008fe20007fde0ff */
[----:B------:R-:W2:Y:S01]  /*0c50*/  @P3 LDG.E.64 R6, desc[UR8][R18.64+0x18] ;  /* 0x0000180812063981 */ /* 0x000ea2000c1e1b00 */
[----:B------:R-:W-:-:S03]  /*0c60*/  LOP3.LUT P0, RZ, R12, 0x40, RZ, 0xc0, !PT ;  /* 0x000000400cff7812 */ /* 0x000fc6000780c0ff */
[----:B------:R-:W-:Y:S01]  /*0c70*/  @P5 IMAD.X R3, R9, 0x1, R3, P6 ;  /* 0x0000000109035824 */ /* 0x000fe200030e0603 */
[----:B------:R-:W-:Y:S01]  /*0c80*/  LOP3.LUT P5, RZ, R12, 0x80, RZ, 0xc0, !PT ;  /* 0x000000800cff7812 */ /* 0x000fe200078ac0ff */
[----:B------:R-:W3:Y:S04]  /*0c90*/  @P2 LDG.E.64 R8, desc[UR8][R18.64+0x20] ;  /* 0x0000200812082981 */ /* 0x000ee8000c1e1b00 */
[----:B------:R-:W5:Y:S04]  /*0ca0*/  @P1 LDG.E.64 R12, desc[UR8][R18.64+0x28] ;  /* 0x00002808120c1981 */ /* 0x000f68000c1e1b00 */
[----:B------:R-:W5:Y:S04]  /*0cb0*/  @P0 LDG.E.64 R14, desc[UR8][R18.64+0x30] ;  /* 0x00003008120e0981 */ /* 0x000f68000c1e1b00 */
[----:B------:R-:W5:Y:S01]  /*0cc0*/  @P5 LDG.E.64 R16, desc[UR8][R18.64+0x38] ;  /* 0x0000380812105981 */ /* 0x000f62000c1e1b00 */
[----:B----4-:R-:W-:-:S05]  /*0cd0*/  @P4 IADD3 R2, P6, PT, R10, R2, RZ ;  /* 0x000000020a024210 */ /* 0x010fca0007fde0ff */
[----:B------:R-:W-:Y:S02]  /*0ce0*/  @P4 IMAD.X R3, R11, 0x1, R3, P6 ;  /* 0x000000010b034824 */ /* 0x000fe400030e0603 */
[----:B------:R-:W-:Y:S01]  /*0cf0*/  VIADD R5, R5, 0x8 ;  /* 0x0000000805057836 */ /* 0x000fe20000000000 */
[----:B--2---:R-:W-:-:S05]  /*0d00*/  @P3 IADD3 R2, P6, PT, R6, R2, RZ ;  /* 0x0000000206023210 */ /* 0x004fca0007fde0ff */
[----:B------:R-:W-:Y:S01]  /*0d10*/  @P3 IMAD.X R3, R7, 0x1, R3, P6 ;  /* 0x0000000107033824 */ /* 0x000fe200030e0603 */
[----:B---3--:R-:W-:-:S04]  /*0d20*/  @P2 IADD3 R2, P4, PT, R8, R2, RZ ;  /* 0x0000000208022210 */ /* 0x008fc80007f9e0ff */
[----:B-----5:R-:W-:Y:S01]  /*0d30*/  @P1 IADD3 R2, P3, PT, R12, R2, RZ ;  /* 0x000000020c021210 */ /* 0x020fe20007f7e0ff */
[----:B------:R-:W-:-:S03]  /*0d40*/  @P2 IMAD.X R3, R9, 0x1, R3, P4 ;  /* 0x0000000109032824 */ /* 0x000fc600020e0603 */
[----:B------:R-:W-:Y:S01]  /*0d50*/  @P0 IADD3 R2, P2, PT, R14, R2, RZ ;  /* 0x000000020e020210 */ /* 0x000fe20007f5e0ff */
[----:B------:R-:W-:-:S03]  /*0d60*/  @P1 IMAD.X R3, R13, 0x1, R3, P3 ;  /* 0x000000010d031824 */ /* 0x000fc600018e0603 */
[----:B------:R-:W-:Y:S01]  /*0d70*/  @P5 IADD3 R2, P1, PT, R16, R2, RZ ;  /* 0x0000000210025210 */ /* 0x000fe20007f3e0ff */
[----:B------:R-:W-:-:S04]  /*0d80*/  @P0 IMAD.X R3, R15, 0x1, R3, P2 ;  /* 0x000000010f030824 */ /* 0x000fc800010e0603 */
[----:B------:R-:W-:-:S08]  /*0d90*/  @P5 IMAD.X R3, R17, 0x1, R3, P1 ;  /* 0x0000000111035824 */ /* 0x000fd000008e0603 */
.L_x_3:
[----:B------:R-:W-:Y:S05]  /*0da0*/  BRA.U !UP1, `(.L_x_0) ;  /* 0x0000000109b47547 */ /* 0x000fea000b800000 */
[----:B------:R-:W-:Y:S02]  /*0db0*/  UISETP.GE.U32.AND UP0, UPT, UR5, 0x4, UPT ;  /* 0x000000040500788c */ /* 0x000fe4000bf06070 */
[----:B------:R-:W-:-:S04]  /*0dc0*/  ULOP3.LUT UR4, UR4, 0x3, URZ, 0xc0, !UPT ;  /* 0x0000000304047892 */ /* 0x000fc8000f8ec0ff */
[----:B------:R-:W-:-:S03]  /*0dd0*/  UISETP.NE.AND UP1, UPT, UR4, URZ, UPT ;  /* 0x000000ff0400728c */ /* 0x000fc6000bf25270 */
[----:B------:R-:W-:Y:S08]  /*0de0*/  BRA.U !UP0, `(.L_x_4) ;  /* 0x0000000108547547 */ /* 0x000ff0000b800000 */
[----:B------:R-:W1:Y:S01]  /*0df0*/  LDC.64 R6, c[0x0][0x380] ;  /* 0x0000e000ff067b82 */ /* 0x000e620000000a00 */
[----:B------:R-:W-:-:S04]  /*0e00*/  SHF.R.U32.HI R8, RZ, R5, R0 ;  /* 0x00000005ff087219 */ /* 0x000fc80000011600 */
[C---:B------:R-:W-:Y:S02]  /*0e10*/  LOP3.LUT R4, R8.reuse, 0x1, RZ, 0xc0, !PT ;  /* 0x0000000108047812 */ /* 0x040fe400078ec0ff */
[----:B------:R-:W-:Y:S02]  /*0e20*/  LOP3.LUT P3, RZ, R8, 0x2, RZ, 0xc0, !PT ;  /* 0x0000000208ff7812 */ /* 0x000fe4000786c0ff */
[----:B------:R-:W-:Y:S02]  /*0e30*/  ISETP.NE.U32.AND P2, PT, R4, 0x1, PT ;  /* 0x000000010400780c */ /* 0x000fe40003f45070 */
[C---:B------:R-:W-:Y:S02]  /*0e40*/  LOP3.LUT P1, RZ, R8.reuse, 0x4, RZ, 0xc0, !PT ;  /* 0x0000000408ff7812 */ /* 0x040fe4000782c0ff */
[----:B------:R-:W-:Y:S01]  /*0e50*/  LOP3.LUT P0, RZ, R8, 0x8, RZ, 0xc0, !PT ;  /* 0x0000000808ff7812 */ /* 0x000fe2000780c0ff */
[----:B-1----:R-:W-:-:S08]  /*0e60*/  IMAD.WIDE.U32 R14, R5, 0x8, R6 ;  /* 0x00000008050e7825 */ /* 0x002fd000078e0006 */
[----:B0-----:R-:W2:Y:S04]  /*0e70*/  @!P2 LDG.E.64 R6, desc[UR8][R14.64] ;  /* 0x000000080e06a981 */ /* 0x001ea8000c1e1b00 */
[----:B------:R-:W3:Y:S04]  /*0e80*/  @P3 LDG.E.64 R8, desc[UR8][R14.64+0x8] ;  /* 0x000008080e083981 */ /* 0x000ee8000c1e1b00 */
[----:B------:R-:W4:Y:S04]  /*0e90*/  @P1 LDG.E.64 R10, desc[UR8][R14.64+0x10] ;  /* 0x000010080e0a1981 */ /* 0x000f28000c1e1b00 */
[----:B------:R-:W5:Y:S01]  /*0ea0*/  @P0 LDG.E.64 R12, desc[UR8][R14.64+0x18] ;  /* 0x000018080e0c0981 */ /* 0x000f62000c1e1b00 */
[----:B------:R-:W-:Y:S01]  /*0eb0*/  VIADD R5, R5, 0x4 ;  /* 0x0000000405057836 */ /* 0x000fe20000000000 */
[----:B--2---:R-:W-:-:S04]  /*0ec0*/  @!P2 IADD3 R2, P4, PT, R6, R2, RZ ;  /* 0x000000020602a210 */ /* 0x004fc80007f9e0ff */
[----:B---3--:R-:W-:Y:S01]  /*0ed0*/  @P3 IADD3 R2, P5, PT, R8, R2, RZ ;  /* 0x0000000208023210 */ /* 0x008fe20007fbe0ff */
[----:B------:R-:W-:-:S03]  /*0ee0*/  @!P2 IMAD.X R3, R7, 0x1, R3, P4 ;  /* 0x000000010703a824 */ /* 0x000fc600020e0603 */
[----:B----4-:R-:W-:Y:S01]  /*0ef0*/  @P1 IADD3 R2, P2, PT, R10, R2, RZ ;  /* 0x000000020a021210 */ /* 0x010fe20007f5e0ff */
[----:B------:R-:W-:-:S03]  /*0f00*/  @P3 IMAD.X R3, R9, 0x1, R3, P5 ;  /* 0x0000000109033824 */ /* 0x000fc600028e0603 */
[----:B-----5:R-:W-:Y:S01]  /*0f10*/  @P0 IADD3 R2, P3, PT, R12, R2, RZ ;  /* 0x000000020c020210 */ /* 0x020fe20007f7e0ff */
[----:B------:R-:W-:-:S04]  /*0f20*/  @P1 IMAD.X R3, R11, 0x1, R3, P2 ;  /* 0x000000010b031824 */ /* 0x000fc800010e0603 */
[----:B------:R-:W-:-:S08]  /*0f30*/  @P0 IMAD.X R3, R13, 0x1, R3, P3 ;  /* 0x000000010d030824 */ /* 0x000fd000018e0603 */
.L_x_4:
[----:B------:R-:W-:Y:S05]  /*0f40*/  BRA.U !UP1, `(.L_x_0) ;  /* 0x00000001094c7547 */ /* 0x000fea000b800000 */
[----:B------:R-:W1:Y:S01]  /*0f50*/  LDC.64 R6, c[0x0][0x380] ;  /* 0x0000e000ff067b82 */ /* 0x000e620000000a00 */
[----:B------:R-:W-:Y:S01]  /*0f60*/  UIADD3 UR4, UPT, UPT, -UR4, URZ, URZ ;  /* 0x000000ff04047290 */ /* 0x000fe2000fffe1ff */
[----:B-1----:R-:W-:-:S04]  /*0f70*/  IMAD.WIDE.U32 R6, R5, 0x8, R6 ;  /* 0x0000000805067825 */ /* 0x002fc800078e0006 */
[----:B------:R-:W-:Y:S02]  /*0f80*/  IMAD.MOV.U32 R8, RZ, RZ, R6 ;  /* 0x000000ffff087224 */ /* 0x000fe400078e0006 */
[----:B------:R-:W-:-:S07]  /*0f90*/  IMAD.MOV.U32 R9, RZ, RZ, R7 ;  /* 0x000000ffff097224 */ /* 0x000fce00078e0007 */
.L_x_5:
[----:B------:R-:W-:-:S04]  /*0fa0*/  SHF.R.U32.HI R4, RZ, R5, R0 ;  /* 0x00000005ff047219 */ /* 0x000fc80000011600 */
[----:B------:R-:W-:-:S04]  /*0fb0*/  LOP3.LUT R4, R4, 0x1, RZ, 0xc0, !PT ;  /* 0x0000000104047812 */ /* 0x000fc800078ec0ff */
[----:B------:R-:W-:-:S13]  /*0fc0*/  ISETP.NE.U32.AND P0, PT, R4, 0x1, PT ;  /* 0x000000010400780c */ /* 0x000fda0003f05070 */
[----:B------:R-:W-:Y:S02]  /*0fd0*/  @!P0 IMAD.MOV.U32 R6, RZ, RZ, R8 ;  /* 0x000000ffff068224 */ /* 0x000fe400078e0008 */
[----:B------:R-:W-:-:S06]  /*0fe0*/  @!P0 IMAD.MOV.U32 R7, RZ, RZ, R9 ;  /* 0x000000ffff078224 */ /* 0x000fcc00078e0009 */
[----:B0-----:R-:W2:Y:S01]  /*0ff0*/  @!P0 LDG.E.64 R6, desc[UR8][R6.64] ;  /* 0x0000000806068981 */ /* 0x001ea2000c1e1b00 */
[----:B------:R-:W-:Y:S01]  /*1000*/  UIADD3 UR4, UPT, UPT, UR4, 0x1, URZ ;  /* 0x0000000104047890 */ /* 0x000fe2000fffe0ff */
[----:B------:R-:W-:Y:S01]  /*1010*/  IADD3 R8, P2, PT, R8, 0x8, RZ ;  /* 0x0000000808087810 */ /* 0x000fe20007f5e0ff */
[----:B------:R-:W-:Y:S02]  /*1020*/  VIADD R5, R5, 0x1 ;  /* 0x0000000105057836 */ /* 0x000fe40000000000 */
[----:B------:R-:W-:Y:S02]  /*1030*/  UISETP.NE.AND UP0, UPT, UR4, URZ, UPT ;  /* 0x000000ff0400728c */ /* 0x000fe4000bf05270 */
[----:B------:R-:W-:Y:S01]  /*1040*/  IMAD.X R9, RZ, RZ, R9, P2 ;  /* 0x000000ffff097224 */ /* 0x000fe200010e0609 */
[----:B--2---:R-:W-:-:S05]  /*1050*/  @!P0 IADD3 R2, P1, PT, R6, R2, RZ ;  /* 0x0000000206028210 */ /* 0x004fca0007f3e0ff */
[----:B------:R-:W-:Y:S01]  /*1060*/  @!P0 IMAD.X R3, R7, 0x1, R3, P1 ;  /* 0x0000000107038824 */ /* 0x000fe200008e0603 */
[----:B------:R-:W-:Y:S07]  /*1070*/  BRA.U UP0, `(.L_x_5) ;  /* 0xfffffffd00c87547 */ /* 0x000fee000b83ffff */
.L_x_0:
[----:B------:R-:W1:Y:S02]  /*1080*/  LDC R4, c[0x0][0x398] ;  /* 0x0000e600ff047b82 */ /* 0x000e640000000800 */
[----:B-1----:R-:W-:-:S13]  /*1090*/  ISETP.GE.AND P0, PT, R4, 0x1, PT ;  /* 0x000000010400780c */ /* 0x002fda0003f06270 */
[----:B0-----:R-:W-:Y:S05]  /*10a0*/  @!P0 EXIT ;  /* 0x000000000000894d */ /* 0x001fea0003800000 */
[C---:B------:R-:W-:Y:S01]  /*10b0*/  ISETP.GE.U32.AND P0, PT, R4.reuse, 0x10, PT ;  /* 0x000000100400780c */ /* 0x040fe20003f06070 */
[----:B------:R-:W-:Y:S01]  /*10c0*/  IMAD.MOV.U32 R0, RZ, RZ, RZ ;  /* 0x000000ffff007224 */ /* 0x000fe200078e00ff */
[----:B------:R-:W-:-:S11]  /*10d0*/  LOP3.LUT R9, R4, 0xf, RZ, 0xc0, !PT ;  /* 0x0000000f04097812 */ /* 0x000fd600078ec0ff */
[----:B------:R-:W-:Y:S05]  /*10e0*/  @!P0 BRA `(.L_x_6) ;  /* 0x0000000c00548947 */ /* 0x000fea0003800000 */
[----:B------:R-:W0:Y:S01]  /*10f0*/  LDCU.64 UR6, c[0x0][0x390] ;  /* 0x00007200ff0677ac */ /* 0x000e220008000a00 */
[----:B------:R-:W-:Y:S01]  /*1100*/  LOP3.LUT R0, R4, 0x7ffffff0, RZ, 0xc0, !PT ;  /* 0x7ffffff004007812 */ /* 0x000fe200078ec0ff */
[----:B------:R-:W1:Y:S04]  /*1110*/  LDCU.64 UR4, c[0x0][0x3a0] ;  /* 0x00007400ff0477ac */ /* 0x000e680008000a00 */
[----:B------:R-:W-:Y:S01]  /*1120*/  IMAD.MOV R8, RZ, RZ, -R0 ;  /* 0x000000ffff087224 */ /* 0x000fe200078e0a00 */
[----:B0-----:R-:W-:Y:S02]  /*1130*/  UIADD3 UR6, UP0, UPT, UR6, 0x40, URZ ;  /* 0x0000004006067890 */ /* 0x001fe4000ff1e0ff */
[----:B-1----:R-:W-:Y:S02]  /*1140*/  UIADD3 UR4, UP1, UPT, UR4, 0x20, URZ ;  /* 0x0000002004047890 */ /* 0x002fe4000ff3e0ff */
[----:B------:R-:W-:-:S02]  /*1150*/  UIADD3.X UR7, UPT, UPT, URZ, UR7, URZ, UP0, !UPT ;  /* 0x00000007ff077290 */ /* 0x000fc400087fe4ff */
[----:B------:R-:W-:Y:S01]  /*1160*/  IMAD.U32 R4, RZ, RZ, UR6 ;  /* 0x00000006ff047e24 */ /* 0x000fe2000f8e00ff */
[----:B------:R-:W-:Y:S01]  /*1170*/  UIADD3.X UR5, UPT, UPT, URZ, UR5, URZ, UP1, !UPT ;  /* 0x00000005ff057290 */ /* 0x000fe20008ffe4ff */
[----:B------:R-:W-:Y:S02]  /*1180*/  IMAD.U32 R10, RZ, RZ, UR4 ;  /* 0x00000004ff0a7e24 */ /* 0x000fe4000f8e00ff */
[----:B------:R-:W-:-:S03]  /*1190*/  IMAD.U32 R5, RZ, RZ, UR7 ;  /* 0x00000007ff057e24 */ /* 0x000fc6000f8e00ff */
[----:B------:R-:W-:-:S07]  /*11a0*/  IMAD.U32 R11, RZ, RZ, UR5 ;  /* 0x00000005ff0b7e24 */ /* 0x000fce000f8e00ff */
.L_x_39:
[----:B------:R-:W2:Y:S01]  /*11b0*/  LDG.E.64 R6, desc[UR8][R4.64+-0x40] ;  /* 0xffffc00804067981 */ /* 0x000ea2000c1e1b00 */
[----:B------:R-:W-:Y:S01]  /*11c0*/  BSSY.RECONVERGENT B0, `(.L_x_7) ;  /* 0x000000c000007945 */ /* 0x000fe20003800200 */
[----:B--2---:R-:W-:Y:S01]  /*11d0*/  ISETP.NE.U32.AND P0, PT, R2, R6, PT ;  /* 0x000000060200720c */ /* 0x004fe20003f05070 */
[----:B------:R-:W-:-:S03]  /*11e0*/  IMAD.MOV.U32 R6, RZ, RZ, R10 ;  /* 0x000000ffff067224 */ /* 0x000fc600078e000a */
[----:B------:R-:W-:Y:S01]  /*11f0*/  ISETP.NE.AND.EX P0, PT, R3, R7, PT, P0 ;  /* 0x000000070300720c */ /* 0x000fe20003f05300 */
[----:B------:R-:W-:-:S12]  /*1200*/  IMAD.MOV.U32 R7, RZ, RZ, R11 ;  /* 0x000000ffff077224 */ /* 0x000fd800078e000b */
[----:B------:R-:W-:Y:S05]  /*1210*/  @P0 BRA `(.L_x_8) ;  /* 0x0000000000180947 */ /* 0x000fea0003800000 */
[----:B------:R-:W0:Y:S01]  /*1220*/  S2R R10, SR_LANEID ;  /* 0x00000000000a7919 */ /* 0x000e220000000000 */
[----:B------:R-:W-:Y:S02]  /*1230*/  VOTEU.ANY UR4, UPT, PT ;  /* 0x0000000000047886 */ /* 0x000fe400038e0100 */
[----:B------:R-:W-:Y:S02]  /*1240*/  UFLO.U32 UR5, UR4 ;  /* 0x00000004000572bd */ /* 0x000fe400080e0000 */
[----:B------:R-:W1:Y:S04]  /*1250*/  POPC R11, UR4 ;  /* 0x00000004000b7d09 */ /* 0x000e680008000000 */
[----:B0-----:R-:W-:-:S13]  /*1260*/  ISETP.EQ.U32.AND P0, PT, R10, UR5, PT ;  /* 0x000000050a007c0c */ /* 0x001fda000bf02070 */
[----:B-1----:R0:W-:Y:S02]  /*1270*/  @P0 REDG.E.ADD.STRONG.GPU desc[UR8][R6.64+-0x20], R11 ;  /* 0xffffe00b0600098e */ /* 0x0021e4000c12e108 */
.L_x_8:
[----:B------:R-:W-:Y:S05]  /*1280*/  BSYNC.RECONVERGENT B0 ;  /* 0x0000000000007941 */ /* 0x000fea0003800200 */
.L_x_7:
[----:B0-----:R-:W2:Y:S01]  /*1290*/  LDG.E.64 R10, desc[UR8][R4.64+-0x38] ;  /* 0xffffc808040a7981 */ /* 0x001ea2000c1e1b00 */
[----:B------:R-:W-:Y:S01]  /*12a0*/  BSSY.RECONVERGENT B0, `(.L_x_9) ;  /* 0x000000a000007945 */ /* 0x000fe20003800200 */
[----:B--2---:R-:W-:-:S04]  /*12b0*/  ISETP.NE.U32.AND P0, PT, R2, R10, PT ;  /* 0x0000000a0200720c */ /* 0x004fc80003f05070 */
[----:B------:R-:W-:-:S13]  /*12c0*/  ISETP.NE.AND.EX P0, PT, R3, R11, PT, P0 ;  /* 0x0000000b0300720c */ /* 0x000fda0003f05300 */
[----:B------:R-:W-:Y:S05]  /*12d0*/  @P0 BRA `(.L_x_10) ;  /* 0x0000000000180947 */ /* 0x000fea0003800000 */
[----:B------:R-:W0:Y:S01]  /*12e0*/  S2R R10, SR_LANEID ;  /* 0x00000000000a7919 */ /* 0x000e220000000000 */
[----:B------:R-:W-:Y:S02]  /*12f0*/  VOTEU.ANY UR4, UPT, PT ;  /* 0x0000000000047886 */ /* 0x000fe400038e0100 */
[----:B------:R-:W-:Y:S02]  /*1300*/  UFLO.U32 UR5, UR4 ;  /* 0x00000004000572bd */ /* 0x000fe400080e0000 */
[----:B------:R-:W1:Y:S04]  /*1310*/  POPC R11, UR4 ;  /* 0x00000004000b7d09 */ /* 0x000e680008000000 */
[----:B0-----:R-:W-:-:S13]  /*1320*/  ISETP.EQ.U32.AND P0, PT, R10, UR5, PT ;  /* 0x000000050a007c0c */ /* 0x001fda000bf02070 */
[----:B-1----:R0:W-:Y:S02]  /*1330*/  @P0 REDG.E.ADD.STRONG.GPU desc[UR8][R6.64+-0x1c], R11 ;  /* 0xffffe40b0600098e */ /* 0x0021e4000c12e108 */
.L_x_10:
[----:B------:R-:W-:Y:S05]  /*1340*/  BSYNC.RECONVERGENT B0 ;  /* 0x0000000000007941 */ /* 0x000fea0003800200 */
.L_x_9:
        /* <DEDUP_REMOVED lines=11> */
.L_x_12:
[----:B------:R-:W-:Y:S05]  /*1400*/  BSYNC.RECONVERGENT B0 ;  /* 0x0000000000007941 */ /* 0x000fea0003800200 */
.L_x_11:
        /* <DEDUP_REMOVED lines=11> */
.L_x_14:
[----:B------:R-:W-:Y:S05]  /*14c0*/  BSYNC.RECONVERGENT B0 ;  /* 0x0000000000007941 */ /* 0x000fea0003800200 */
.L_x_13:
        /* <DEDUP_REMOVED lines=11> */
.L_x_16:
[----:B------:R-:W-:Y:S05]  /*1580*/  BSYNC.RECONVERGENT B0 ;  /* 0x0000000000007941 */ /* 0x000fea0003800200 */
.L_x_15:
        /* <DEDUP_REMOVED lines=11> */
.L_x_18:
[----:B------:R-:W-:Y:S05]  /*1640*/  BSYNC.RECONVERGENT B0 ;  /* 0x0000000000007941 */ /* 0x000fea0003800200 */
.L_x_17:
        /* <DEDUP_REMOVED lines=11> */
.L_x_20:
[----:B------:R-:W-:Y:S05]  /*1700*/  BSYNC.RECONVERGENT B0 ;  /* 0x0000000000007941 */ /* 0x000fea0003800200 */
.L_x_19:
        /* <DEDUP_REMOVED lines=11> */
.L_x_22:
[----:B------:R-:W-:Y:S05]  /*17c0*/  BSYNC.RECONVERGENT B0 ;  /* 0x0000000000007941 */ /* 0x000fea0003800200 */
.L_x_21:
        /* <DEDUP_REMOVED lines=11> */
.L_x_24:
[----:B------:R-:W-:Y:S05]  /*1880*/  BSYNC.RECONVERGENT B0 ;  /* 0x0000000000007941 */ /* 0x000fea0003800200 */
.L_x_23:
        /* <DEDUP_REMOVED lines=11> */
.L_x_26:
[----:B------:R-:W-:Y:S05]  /*1940*/  BSYNC.RECONVERGENT B0 ;  /* 0x0000000000007941 */ /* 0x000fea0003800200 */
.L_x_25:
        /* <DEDUP_REMOVED lines=11> */
.L_x_28:
[----:B------:R-:W-:Y:S05]  /*1a00*/  BSYNC.RECONVERGENT B0 ;  /* 0x0000000000007941 */ /* 0x000fea0003800200 */
.L_x_27:
        /* <DEDUP_REMOVED lines=11> */
.L_x_30:
[----:B------:R-:W-:Y:S05]  /*1ac0*/  BSYNC.RECONVERGENT B0 ;  /* 0x0000000000007941 */ /* 0x000fea0003800200 */
.L_x_29:
        /* <DEDUP_REMOVED lines=11> */
.L_x_32:
[----:B------:R-:W-:Y:S05]  /*1b80*/  BSYNC.RECONVERGENT B0 ;  /* 0x0000000000007941 */ /* 0x000fea0003800200 */
.L_x_31:
        /* <DEDUP_REMOVED lines=11> */
.L_x_34:
[----:B------:R-:W-:Y:S05]  /*1c40*/  BSYNC.RECONVERGENT B0 ;  /* 0x0000000000007941 */ /* 0x000fea0003800200 */
.L_x_33:
        /* <DEDUP_REMOVED lines=11> */
.L_x_36:
[----:B------:R-:W-:Y:S05]  /*1d00*/  BSYNC.RECONVERGENT B0 ;  /* 0x0000000000007941 */ /* 0x000fea0003800200 */
.L_x_35:
[----:B0-----:R-:W2:Y:S01]  /*1d10*/  LDG.E.64 R10, desc[UR8][R4.64+0x38] ;  /* 0x00003808040a7981 */ /* 0x001ea2000c1e1b00 */
[----:B------:R-:W-:Y:S01]  /*1d20*/  VIADD R8, R8, 0x10 ;  /* 0x0000001008087836 */ /* 0x000fe20000000000 */
[----:B------:R-:W-:Y:S04]  /*1d30*/  BSSY.RECONVERGENT B0, `(.L_x_37) ;  /* 0x000000b000007945 */ /* 0x000fe80003800200 */
[----:B------:R-:W-:Y:S02]  /*1d40*/  ISETP.NE.AND P2, PT, R8, RZ, PT ;  /* 0x000000ff0800720c */ /* 0x000fe40003f45270 */
        /* <DEDUP_REMOVED lines=9> */
.L_x_38:
[----:B------:R-:W-:Y:S05]  /*1de0*/  BSYNC.RECONVERGENT B0 ;  /* 0x0000000000007941 */ /* 0x000fea0003800200 */
.L_x_37:
[----:B------:R-:W-:Y:S02]  /*1df0*/  IADD3 R4, P0, PT, R4, 0x80, RZ ;  /* 0x0000008004047810 */ /* 0x000fe40007f1e0ff */
[----:B------:R-:W-:-:S03]  /*1e00*/  IADD3 R10, P1, PT, R6, 0x40, RZ ;  /* 0x00000040060a7810 */ /* 0x000fc60007f3e0ff */
[----:B------:R-:W-:Y:S02]  /*1e10*/  IMAD.X R5, RZ, RZ, R5, P0 ;  /* 0x000000ffff057224 */ /* 0x000fe400000e0605 */
[----:B0-----:R-:W-:Y:S01]  /*1e20*/  IMAD.X R11, RZ, RZ, R7, P1 ;  /* 0x000000ffff0b7224 */ /* 0x001fe200008e0607 */
[----:B------:R-:W-:Y:S07]  /*1e30*/  @P2 BRA `(.L_x_39) ;  /* 0xfffffff000dc2947 */ /* 0x000fee000383ffff */
.L_x_6:
[----:B------:R-:W-:-:S13]  /*1e40*/  ISETP.NE.AND P0, PT, R9, RZ, PT ;  /* 0x000000ff0900720c */ /* 0x000fda0003f05270 */
[----:B------:R-:W-:Y:S05]  /*1e50*/  @!P0 EXIT ;  /* 0x000000000000894d */ /* 0x000fea0003800000 */
[----:B------:R-:W0:Y:S01]  /*1e60*/  LDCU UR7, c[0x0][0x398] ;  /* 0x00007300ff0777ac */ /* 0x000e220008000800 */
[----:B------:R-:W-:Y:S01]  /*1e70*/  ISETP.GE.U32.AND P0, PT, R9, 0x8, PT ;  /* 0x000000080900780c */ /* 0x000fe20003f06070 */
[----:B0-----:R-:W-:-:S12]  /*1e80*/  ULOP3.LUT UR4, UR7, 0x7, URZ, 0xc0, !UPT ;  /* 0x0000000707047892 */ /* 0x001fd8000f8ec0ff */
[----:B------:R-:W-:Y:S05]  /*1e90*/  @!P0 BRA `(.L_x_40) ;  /* 0x0000000400948947 */ /* 0x000fea0003800000 */
[----:B------:R-:W0:Y:S08]  /*1ea0*/  LDC.64 R4, c[0x0][0x390] ;  /* 0x0000e400ff047b82 */ /* 0x000e300000000a00 */
[----:B------:R-:W1:Y:S01]  /*1eb0*/  LDC.64 R8, c[0x0][0x3a0] ;  /* 0x0000e800ff087b82 */ /* 0x000e620000000a00 */
[----:B0-----:R-:W-:-:S05]  /*1ec0*/  IMAD.WIDE.U32 R4, R0, 0x8, R4 ;  /* 0x0000000800047825 */ /* 0x001fca00078e0004 */
[----:B------:R-:W2:Y:S01]  /*1ed0*/  LDG.E.64 R6, desc[UR8][R4.64] ;  /* 0x0000000804067981 */ /* 0x000ea2000c1e1b00 */
[----:B------:R-:W-:Y:S01]  /*1ee0*/  BSSY.RECONVERGENT B0, `(.L_x_41) ;  /* 0x000000b000007945 */ /* 0x000fe20003800200 */
[----:B--2---:R-:W-:-:S04]  /*1ef0*/  ISETP.NE.U32.AND P0, PT, R2, R6, PT ;  /* 0x000000060200720c */ /* 0x004fc80003f05070 */
[----:B------:R-:W-:Y:S01]  /*1f00*/  ISETP.NE.AND.EX P0, PT, R3, R7, PT, P0 ;  /* 0x000000070300720c */ /* 0x000fe20003f05300 */
[----:B-1----:R-:W-:-:S12]  /*1f10*/  IMAD.WIDE.U32 R6, R0, 0x4, R8 ;  /* 0x0000000400067825 */ /* 0x002fd800078e0008 */
[----:B------:R-:W-:Y:S05]  /*1f20*/  @P0 BRA `(.L_x_42) ;  /* 0x0000000000180947 */ /* 0x000fea0003800000 */
[----:B------:R-:W0:Y:S01]  /*1f30*/  S2R R8, SR_LANEID ;  /* 0x0000000000087919 */ /* 0x000e220000000000 */
[----:B------:R-:W-:Y:S02]  /*1f40*/  VOTEU.ANY UR5, UPT, PT ;  /* 0x0000000000057886 */ /* 0x000fe400038e0100 */
[----:B------:R-:W-:Y:S02]  /*1f50*/  UFLO.U32 UR6, UR5 ;  /* 0x00000005000672bd */ /* 0x000fe400080e0000 */
[----:B------:R-:W1:Y:S04]  /*1f60*/  POPC R9, UR5 ;  /* 0x0000000500097d09 */ /* 0x000e680008000000 */
[----:B0-----:R-:W-:-:S13]  /*1f70*/  ISETP.EQ.U32.AND P0, PT, R8, UR6, PT ;  /* 0x0000000608007c0c */ /* 0x001fda000bf02070 */
[----:B-1----:R0:W-:Y:S02]  /*1f80*/  @P0 REDG.E.ADD.STRONG.GPU desc[UR8][R6.64], R9 ;  /* 0x000000090600098e */ /* 0x0021e4000c12e108 */
.L_x_42:
[----:B------:R-:W-:Y:S05]  /*1f90*/  BSYNC.RECONVERGENT B0 ;  /* 0x0000000000007941 */ /* 0x000fea0003800200 */
.L_x_41:
        /* <DEDUP_REMOVED lines=11> */
.L_x_44:
[----:B------:R-:W-:Y:S05]  /*2050*/  BSYNC.RECONVERGENT B0 ;  /* 0x0000000000007941 */ /* 0x000fea0003800200 */
.L_x_43:
        /* <DEDUP_REMOVED lines=11> */
.L_x_46:
[----:B------:R-:W-:Y:S05]  /*2110*/  BSYNC.RECONVERGENT B0 ;  /* 0x0000000000007941 */ /* 0x000fea0003800200 */
.L_x_45:
        /* <DEDUP_REMOVED lines=11> */
.L_x_48:
[----:B------:R-:W-:Y:S05]  /*21d0*/  BSYNC.RECONVERGENT B0 ;  /* 0x0000000000007941 */ /* 0x000fea0003800200 */
.L_x_47:
        /* <DEDUP_REMOVED lines=11> */
.L_x_50:
[----:B------:R-:W-:Y:S05]  /*2290*/  BSYNC.RECONVERGENT B0 ;  /* 0x0000000000007941 */ /* 0x000fea0003800200 */
.L_x_49:
        /* <DEDUP_REMOVED lines=11> */
.L_x_52:
[----:B------:R-:W-:Y:S05]  /*2350*/  BSYNC.RECONVERGENT B0 ;  /* 0x0000000000007941 */ /* 0x000fea0003800200 */
.L_x_51:
        /* <DEDUP_REMOVED lines=11> */
.L_x_54:
[----:B------:R-:W-:Y:S05]  /*2410*/  BSYNC.RECONVERGENT B0 ;  /* 0x0000000000007941 */ /* 0x000fea0003800200 */
.L_x_53:
[----:B------:R-:W2:Y:S01]  /*2420*/  LDG.E.64 R4, desc[UR8][R4.64+0x38] ;  /* 0x0000380804047981 */ /* 0x000ea2000c1e1b00 */
[----:B------:R-:W-:Y:S01]  /*2430*/  BSSY.RECONVERGENT B0, `(.L_x_55) ;  /* 0x000000a000007945 */ /* 0x000fe20003800200 */
[----:B--2---:R-:W-:-:S04]  /*2440*/  ISETP.NE.U32.AND P0, PT, R2, R4, PT ;  /* 0x000000040200720c */ /* 0x004fc80003f05070 */
[----:B------:R-:W-:-:S13]  /*2450*/  ISETP.NE.AND.EX P0, PT, R3, R5, PT, P0 ;  /* 0x000000050300720c */ /* 0x000fda0003f05300 */
[----:B------:R-:W-:Y:S05]  /*2460*/  @P0 BRA `(.L_x_56) ;  /* 0x0000000000180947 */ /* 0x000fea0003800000 */
[----:B------:R-:W1:Y:S01]  /*2470*/  S2R R4, SR_LANEID ;  /* 0x0000000000047919 */ /* 0x000e620000000000 */
[----:B------:R-:W-:Y:S02]  /*2480*/  VOTEU.ANY UR5, UPT, PT ;  /* 0x0000000000057886 */ /* 0x000fe400038e0100 */
[----:B------:R-:W-:Y:S02]  /*2490*/  UFLO.U32 UR6, UR5 ;  /* 0x00000005000672bd */ /* 0x000fe400080e0000 */
[----:B------:R-:W2:Y:S04]  /*24a0*/  POPC R5, UR5 ;  /* 0x0000000500057d09 */ /* 0x000ea80008000000 */
[----:B-1----:R-:W-:-:S13]  /*24b0*/  ISETP.EQ.U32.AND P0, PT, R4, UR6, PT ;  /* 0x0000000604007c0c */ /* 0x002fda000bf02070 */
[----:B--2---:R1:W-:Y:S02]  /*24c0*/  @P0 REDG.E.ADD.STRONG.GPU desc[UR8][R6.64+0x1c], R5 ;  /* 0x00001c050600098e */ /* 0x0043e4000c12e108 */
.L_x_56:
[----:B------:R-:W-:Y:S05]  /*24d0*/  BSYNC.RECONVERGENT B0 ;  /* 0x0000000000007941 */ /* 0x000fea0003800200 */
.L_x_55:
[----:B------:R-:W-:-:S07]  /*24e0*/  VIADD R0, R0, 0x8 ;  /* 0x0000000800007836 */ /* 0x000fce0000000000 */
.L_x_40:
[----:B------:R-:W-:-:S13]  /*24f0*/  ISETP.NE.AND P0, PT, RZ, UR4, PT ;  /* 0x00000004ff007c0c */ /* 0x000fda000bf05270 */
[----:B------:R-:W-:Y:S05]  /*2500*/  @!P0 EXIT ;  /* 0x000000000000894d */ /* 0x000fea0003800000 */
[----:B------:R-:W-:Y:S02]  /*2510*/  UISETP.GE.U32.AND UP0, UPT, UR4, 0x4, UPT ;  /* 0x000000040400788c */ /* 0x000fe4000bf06070 */
[----:B------:R-:W-:-:S07]  /*2520*/  ULOP3.LUT UR5, UR7, 0x3, URZ, 0xc0, !UPT ;  /* 0x0000000307057892 */ /* 0x000fce000f8ec0ff */
[----:B------:R-:W-:Y:S05]  /*2530*/  BRA.U !UP0, `(.L_x_57) ;  /* 0x0000000108d47547 */ /* 0x000fea000b800000 */
[----:B-1----:R-:W1:Y:S08]  /*2540*/  LDC.64 R4, c[0x0][0x390] ;  /* 0x0000e400ff047b82 */ /* 0x002e700000000a00 */
[----:B0-----:R-:W0:Y:S01]  /*2550*/  LDC.64 R6, c[0x0][0x3a0] ;  /* 0x0000e800ff067b82 */ /* 0x001e220000000a00 */
[----:B-1----:R-:W-:-:S05]  /*2560*/  IMAD.WIDE.U32 R8, R0, 0x8, R4 ;  /* 0x0000000800087825 */ /* 0x002fca00078e0004 */
[----:B------:R-:W2:Y:S01]  /*2570*/  LDG.E.64 R4, desc[UR8][R8.64] ;  /* 0x0000000808047981 */ /* 0x000ea2000c1e1b00 */
[----:B------:R-:W-:Y:S01]  /*2580*/  BSSY.RECONVERGENT B0, `(.L_x_58) ;  /* 0x000000b000007945 */ /* 0x000fe20003800200 */
[----:B--2---:R-:W-:-:S04]  /*2590*/  ISETP.NE.U32.AND P0, PT, R2, R4, PT ;  /* 0x000000040200720c */ /* 0x004fc80003f05070 */
[----:B------:R-:W-:Y:S01]  /*25a0*/  ISETP.NE.AND.EX P0, PT, R3, R5, PT, P0 ;  /* 0x000000050300720c */ /* 0x000fe20003f05300 */
[----:B0-----:R-:W-:-:S12]  /*25b0*/  IMAD.WIDE.U32 R4, R0, 0x4, R6 ;  /* 0x0000000400047825 */ /* 0x001fd800078e0006 */
[----:B------:R-:W-:Y:S05]  /*25c0*/  @P0 BRA `(.L_x_59) ;  /* 0x0000000000180947 */ /* 0x000fea0003800000 */
[----:B------:R-:W0:Y:S01]  /*25d0*/  S2R R6, SR_LANEID ;  /* 0x0000000000067919 */ /* 0x000e220000000000 */
[----:B------:R-:W-:Y:S02]  /*25e0*/  VOTEU.ANY UR4, UPT, PT ;  /* 0x0000000000047886 */ /* 0x000fe400038e0100 */
[----:B------:R-:W-:Y:S02]  /*25f0*/  UFLO.U32 UR6, UR4 ;  /* 0x00000004000672bd */ /* 0x000fe400080e0000 */
[----:B------:R-:W1:Y:S04]  /*2600*/  POPC R7, UR4 ;  /* 0x0000000400077d09 */ /* 0x000e680008000000 */
[----:B0-----:R-:W-:-:S13]  /*2610*/  ISETP.EQ.U32.AND P0, PT, R6, UR6, PT ;  /* 0x0000000606007c0c */ /* 0x001fda000bf02070 */
[----:B-1----:R0:W-:Y:S02]  /*2620*/  @P0 REDG.E.ADD.STRONG.GPU desc[UR8][R4.64], R7 ;  /* 0x000000070400098e */ /* 0x0021e4000c12e108 */
.L_x_59:
[----:B------:R-:W-:Y:S05]  /*2630*/  BSYNC.RECONVERGENT B0 ;  /* 0x0000000000007941 */ /* 0x000fea0003800200 */
.L_x_58:
        /* <DEDUP_REMOVED lines=11> */
.L_x_61:
[----:B------:R-:W-:Y:S05]  /*26f0*/  BSYNC.RECONVERGENT B0 ;  /* 0x0000000000007941 */ /* 0x000fea0003800200 */
.L_x_60:
        /* <DEDUP_REMOVED lines=11> */
.L_x_63:
[----:B------:R-:W-:Y:S05]  /*27b0*/  BSYNC.RECONVERGENT B0 ;  /* 0x0000000000007941 */ /* 0x000fea0003800200 */
.L_x_62:
        /* <DEDUP_REMOVED lines=11> */
.L_x_65:
[----:B------:R-:W-:Y:S05]  /*2870*/  BSYNC.RECONVERGENT B0 ;  /* 0x0000000000007941 */ /* 0x000fea0003800200 */
.L_x_64:
[----:B------:R-:W-:-:S07]  /*2880*/  VIADD R0, R0, 0x4 ;  /* 0x0000000400007836 */ /* 0x000fce0000000000 */
.L_x_57:
[----:B------:R-:W-:-:S13]  /*2890*/  ISETP.NE.AND P0, PT, RZ, UR5, PT ;  /* 0x00000005ff007c0c */ /* 0x000fda000bf05270 */
[----:B------:R-:W-:Y:S05]  /*28a0*/  @!P0 EXIT ;  /* 0x000000000000894d */ /* 0x000fea0003800000 */
[----:B01----:R-:W0:Y:S01]  /*28b0*/  LDC.64 R4, c[0x0][0x3a0] ;  /* 0x0000e800ff047b82 */ /* 0x003e220000000a00 */
[----:B------:R-:W-:-:S07]  /*28c0*/  UIADD3 UR4, UPT, UPT, -UR5, URZ, URZ ;  /* 0x000000ff05047290 */ /* 0x000fce000fffe1ff */
[----:B------:R-:W1:Y:S01]  /*28d0*/  LDC.64 R6, c[0x0][0x390] ;  /* 0x0000e400ff067b82 */ /* 0x000e620000000a00 */
[----:B0-----:R-:W-:-:S04]  /*28e0*/  IMAD.WIDE.U32 R4, R0, 0x4, R4 ;  /* 0x0000000400047825 */ /* 0x001fc800078e0004 */
[----:B------:R-:W-:Y:S02]  /*28f0*/  IMAD.MOV.U32 R11, RZ, RZ, R5 ;  /* 0x000000ffff0b7224 */ /* 0x000fe400078e0005 */
[----:B-1----:R-:W-:-:S04]  /*2900*/  IMAD.WIDE.U32 R6, R0, 0x8, R6 ;  /* 0x0000000800067825 */ /* 0x002fc800078e0006 */
[----:B------:R-:W-:Y:S02]  /*2910*/  IMAD.MOV.U32 R0, RZ, RZ, R4 ;  /* 0x000000ffff007224 */ /* 0x000fe400078e0004 */
[----:B------:R-:W-:-:S07]  /*2920*/  IMAD.MOV.U32 R9, RZ, RZ, R7 ;  /* 0x000000ffff097224 */ /* 0x000fce00078e0007 */
.L_x_68:
[----:B0-----:R-:W-:Y:S02]  /*2930*/  IMAD.MOV.U32 R4, RZ, RZ, R6 ;  /* 0x000000ffff047224 */ /* 0x001fe400078e0006 */
[----:B------:R-:W-:-:S06]  /*2940*/  IMAD.MOV.U32 R5, RZ, RZ, R9 ;  /* 0x000000ffff057224 */ /* 0x000fcc00078e0009 */
[----:B------:R-:W2:Y:S01]  /*2950*/  LDG.E.64 R4, desc[UR8][R4.64] ;  /* 0x0000000804047981 */ /* 0x000ea2000c1e1b00 */
[----:B------:R-:W-:Y:S01]  /*2960*/  UIADD3 UR4, UPT, UPT, UR4, 0x1, URZ ;  /* 0x0000000104047890 */ /* 0x000fe2000fffe0ff */
[----:B------:R-:W-:Y:S01]  /*2970*/  BSSY.RECONVERGENT B0, `(.L_x_66) ;  /* 0x000000e000007945 */ /* 0x000fe20003800200 */
[----:B------:R-:W-:Y:S02]  /*2980*/  IADD3 R6, P1, PT, R6, 0x8, RZ ;  /* 0x0000000806067810 */ /* 0x000fe40007f3e0ff */
[----:B------:R-:W-:Y:S01]  /*2990*/  UISETP.NE.AND UP0, UPT, UR4, URZ, UPT ;  /* 0x000000ff0400728c */ /* 0x000fe2000bf05270 */
[----:B--2---:R-:W-:-:S04]  /*29a0*/  ISETP.NE.U32.AND P0, PT, R2, R4, PT ;  /* 0x000000040200720c */ /* 0x004fc80003f05070 */
[----:B------:R-:W-:-:S13]  /*29b0*/  ISETP.NE.AND.EX P0, PT, R3, R5, PT, P0 ;  /* 0x000000050300720c */ /* 0x000fda0003f05300 */
[----:B------:R-:W-:Y:S05]  /*29c0*/  @P0 BRA `(.L_x_67) ;  /* 0x0000000000200947 */ /* 0x000fea0003800000 */
[----:B------:R-:W0:Y:S01]  /*29d0*/  S2R R4, SR_LANEID ;  /* 0x0000000000047919 */ /* 0x000e220000000000 */
[----:B------:R-:W-:Y:S01]  /*29e0*/  VOTEU.ANY UR5, UPT, PT ;  /* 0x0000000000057886 */ /* 0x000fe200038e0100 */
[----:B------:R-:W-:Y:S01]  /*29f0*/  IMAD.MOV.U32 R5, RZ, RZ, R11 ;  /* 0x000000ffff057224 */ /* 0x000fe200078e000b */
[----:B------:R-:W-:Y:S02]  /*2a00*/  UFLO.U32 UR6, UR5 ;  /* 0x00000005000672bd */ /* 0x000fe400080e0000 */
[----:B------:R-:W1:Y:S04]  /*2a10*/  POPC R7, UR5 ;  /* 0x0000000500077d09 */ /* 0x000e680008000000 */
[----:B0-----:R-:W-:Y:S01]  /*2a20*/  ISETP.EQ.U32.AND P0, PT, R4, UR6, PT ;  /* 0x0000000604007c0c */ /* 0x001fe2000bf02070 */
[----:B------:R-:W-:-:S12]  /*2a30*/  IMAD.MOV.U32 R4, RZ, RZ, R0 ;  /* 0x000000ffff047224 */ /* 0x000fd800078e0000 */
[----:B-1----:R0:W-:Y:S02]  /*2a40*/  @P0 REDG.E.ADD.STRONG.GPU desc[UR8][R4.64], R7 ;  /* 0x000000070400098e */ /* 0x0021e4000c12e108 */
.L_x_67:
[----:B------:R-:W-:Y:S05]  /*2a50*/  BSYNC.RECONVERGENT B0 ;  /* 0x0000000000007941 */ /* 0x000fea0003800200 */
.L_x_66:
[----:B------:R-:W-:Y:S01]  /*2a60*/  IADD3 R0, P0, PT, R0, 0x4, RZ ;  /* 0x0000000400007810 */ /* 0x000fe20007f1e0ff */
[----:B------:R-:W-:-:S04]  /*2a70*/  IMAD.X R9, RZ, RZ, R9, P1 ;  /* 0x000000ffff097224 */ /* 0x000fc800008e0609 */
[----:B------:R-:W-:Y:S01]  /*2a80*/  IMAD.X R11, RZ, RZ, R11, P0 ;  /* 0x000000ffff0b7224 */ /* 0x000fe200000e060b */
[----:B------:R-:W-:Y:S07]  /*2a90*/  BRA.U UP0, `(.L_x_68) ;  /* 0xfffffffd00a47547 */ /* 0x000fee000b83ffff */
[----:B------:R-:W-:Y:S05]  /*2aa0*/  EXIT ;  /* 0x000000000000794d */ /* 0x000fea0003800000 */
.L_x_69:
[----:B------:R-:W-:-:S00]  /*2ab0*/  BRA `(.L_x_69) ;  /* 0xfffffffc00fc7947 */ /* 0x000fc0000383ffff */
[----:B------:R-:W-:-:S00]  /*2ac0*/  NOP ;  /* 0x0000000000007918 */ /* 0x000fc00000000000 */
        /* <DEDUP_REMOVED lines=11> */
.L_x_70:


//--------------------- .nv.shared.reserved.0     --------------------------
	.section	.nv.shared.reserved.0,"aw",@nobits
	.weak		__nv_reservedSMEM_offset_0_alias
	.size		__nv_reservedSMEM_offset_0_alias, 0, 64
	.other		__nv_reservedSMEM_offset_0_alias,@"STO_CUDA_RESERVED_SHARED STV_DEFAULT"
__nv_reservedSMEM_offset_0_alias:
	.zero		0
	.zero		64


//--------------------- .nv.constant0._Z15SubsetSumKernelPxiS_iPi --------------------------
	.section	.nv.constant0._Z15SubsetSumKernelPxiS_iPi,"a",@progbits
	.sectionflags	@""
	.align	4
.nv.constant0._Z15SubsetSumKernelPxiS_iPi:
	.zero		936


//--------------------- SYMBOLS --------------------------

	.type		.nv.reservedSmem.offset0,@object
	.size		.nv.reservedSmem.offset0,0x4
